def attn_fwd(
    Q,
    K,
    V,
    Out,
    Lse,
    sm_scale,
    stride_qz,
    stride_qh,
    stride_qm,
    stride_qk,
    stride_kz,
    stride_kh,
    stride_kn,
    stride_kk,
    stride_vz,
    stride_vh,
    stride_vn,
    stride_vk,
    stride_oz,
    stride_oh,
    stride_om,
    stride_ok,
    seqlen_q,
    seqlen_k,
    BLOCK_M: tl.constexpr,
    BLOCK_N: tl.constexpr,
    HEAD_DIM: tl.constexpr,
    CAUSAL: tl.constexpr,
):
    start_m = tl.program_id(0)
    off_hz = tl.program_id(1)
    q_off = off_hz * stride_qh
    k_off = off_hz * stride_kh
    v_off = off_hz * stride_vh
    offs_m = start_m * BLOCK_M + tl.arange(0, BLOCK_M)
    offs_d = tl.arange(0, HEAD_DIM)
    offs_n = tl.arange(0, BLOCK_N)
    q_ptrs = Q + q_off + offs_m[:, None] * stride_qm + offs_d[None, :] * stride_qk
    k_ptrs = K + k_off + offs_d[:, None] * stride_kk + offs_n[None, :] * stride_kn
    v_ptrs = V + v_off + offs_n[:, None] * stride_vn + offs_d[None, :] * stride_vk
    m_i = tl.full([BLOCK_M], float("-inf"), dtype=tl.float32)
    l_i = tl.zeros([BLOCK_M], dtype=tl.float32) + 1.0
    acc = tl.zeros([BLOCK_M, HEAD_DIM], dtype=tl.float32)
    q = tl.load(q_ptrs)
    acc, l_i, m_i = _attn_fwd_inner(
        acc,
        l_i,
        m_i,
        q,
        k_ptrs,
        v_ptrs,
        sm_scale,
        stride_kn,
        stride_vn,
        start_m,
        seqlen_k,
        BLOCK_M,
        BLOCK_N,
        HEAD_DIM,
        CAUSAL,
    )
    acc = acc / l_i[:, None]
    lse = m_i + tl.math.log2(l_i) / 1.4426950408889634
    o_ptrs = (
        Out
        + off_hz * stride_oh
        + offs_m[:, None] * stride_om
        + offs_d[None, :] * stride_ok
    )
    tl.store(o_ptrs, acc.to(Out.dtype.element_ty))
    tl.store(Lse + off_hz * seqlen_q + offs_m, lse)

# config = {"BLOCK_M": 64, "BLOCK_N": 128, "HEAD_DIM": 64, "arch": "sm_100", "causal": false, "dtype": "bf16", "num_stages": 3, "num_warps": 8}
# arch = sm_100


// ===== COMPILED SASS (sm_100a) =====

	.target	sm_100a

	.elftype	@"ET_EXEC"


//--------------------- .note.nv.tkinfo           --------------------------
	.section	.note.nv.tkinfo,"",@"SHT_NOTE"
	.sectionflags	@"SHF_NOTE_NV_TKINFO"
	.tkinfo
        /*0018*/ 	.word	0x00000081
        /*0030*/ 	.string	""
        /*0030*/ 	.string	"ptxas-blackwell"
        /*0030*/ 	.string	"Cuda compilation tools, release 12.9, V12.9.86"
        /*0030*/ 	.string	"Build cuda_12.9.r12.9/compiler.36037853_0"
        /*0030*/ 	.string	"-v  -suppress-debug-info  -lineinfo  -arch sm_100a "



//--------------------- .note.nv.cuver            --------------------------
	.section	.note.nv.cuver,"",@"SHT_NOTE"
	.sectionflags	@"SHF_NOTE_NV_CUVER"
        /*0018*/ 	.short	0x0001
        /*001a*/ 	.short	0x0064
        /*001c*/ 	.short	0x0001
        /*001e*/ 	.short	0x0000
        /*0020*/ 	.short	0x0001
        /*0022*/ 	.short	0x0000


//--------------------- .nv.info                  --------------------------
	.section	.nv.info,"",@"SHT_CUDA_INFO"
	.align	4


	//----- nvinfo : EIATTR_REGCOUNT
	.align		4
        /*0000*/ 	.byte	0x04, 0x2f
        /*0002*/ 	.short	(.L_5 - .L_4)
	.align		4
.L_4:
        /*0004*/ 	.word	index@(attn_fwd)
        /*0008*/ 	.word	0x000000e7


	//----- nvinfo : EIATTR_FRAME_SIZE
	.align		4
.L_5:
        /*000c*/ 	.byte	0x04, 0x11
        /*000e*/ 	.short	(.L_7 - .L_6)
	.align		4
.L_6:
        /*0010*/ 	.word	index@($__internal_2_$__cuda_sm10x_tcgen05_guardrail_trap_unallocated_columns_being_dealloced)
        /*0014*/ 	.word	0x00000000


	//----- nvinfo : EIATTR_FRAME_SIZE
	.align		4
.L_7:
        /*0018*/ 	.byte	0x04, 0x11
        /*001a*/ 	.short	(.L_9 - .L_8)
	.align		4
.L_8:
        /*001c*/ 	.word	index@($__internal_1_$__cuda_sm10x_tcgen05_guardrail_trap_phase_invalid_during_alloc)
        /*0020*/ 	.word	0x00000000


	//----- nvinfo : EIATTR_FRAME_SIZE
	.align		4
.L_9:
        /*0024*/ 	.byte	0x04, 0x11
        /*0026*/ 	.short	(.L_11 - .L_10)
	.align		4
.L_10:
        /*0028*/ 	.word	index@($__internal_0_$__cuda_sm10x_tcgen05_guardrail_trap_col_being_dealloced_not_returned_by_alloc)
        /*002c*/ 	.word	0x00000000


	//----- nvinfo : EIATTR_FRAME_SIZE
	.align		4
.L_11:
        /*0030*/ 	.byte	0x04, 0x11
        /*0032*/ 	.short	(.L_13 - .L_12)
	.align		4
.L_12:
        /*0034*/ 	.word	index@(attn_fwd)
        /*0038*/ 	.word	0x00000000


	//----- nvinfo : EIATTR_MIN_STACK_SIZE
	.align		4
.L_13:
        /*003c*/ 	.byte	0x04, 0x12
        /*003e*/ 	.short	(.L_15 - .L_14)
	.align		4
.L_14:
        /*0040*/ 	.word	index@(attn_fwd)
        /*0044*/ 	.word	0x00000000
.L_15:


//--------------------- .nv.info.attn_fwd         --------------------------
	.section	.nv.info.attn_fwd,"",@"SHT_CUDA_INFO"
	.sectionflags	@""
	.align	4


	//----- nvinfo : EIATTR_CUDA_API_VERSION
	.align		4
        /*0000*/ 	.byte	0x04, 0x37
        /*0002*/ 	.short	(.L_17 - .L_16)
.L_16:
        /*0004*/ 	.word	0x00000081


	//----- nvinfo : EIATTR_KPARAM_INFO
	.align		4
.L_17:
        /*0008*/ 	.byte	0x04, 0x17
        /*000a*/ 	.short	(.L_19 - .L_18)
.L_18:
        /*000c*/ 	.word	0x00000000
        /*0010*/ 	.short	0x0019
        /*0012*/ 	.short	0x0080
        /*0014*/ 	.byte	0x00, 0xf4, 0x21, 0x00


	//----- nvinfo : EIATTR_KPARAM_INFO
	.align		4
.L_19:
        /*0018*/ 	.byte	0x04, 0x17
        /*001a*/ 	.short	(.L_21 - .L_20)
.L_20:
        /*001c*/ 	.word	0x00000000
        /*0020*/ 	.short	0x0018
        /*0022*/ 	.short	0x0078
        /*0024*/ 	.byte	0x00, 0xf4, 0x21, 0x00


	//----- nvinfo : EIATTR_KPARAM_INFO
	.align		4
.L_21:
        /*0028*/ 	.byte	0x04, 0x17
        /*002a*/ 	.short	(.L_23 - .L_22)
.L_22:
        /*002c*/ 	.word	0x00000000
        /*0030*/ 	.short	0x0017
        /*0032*/ 	.short	0x0070
        /*0034*/ 	.byte	0x00, 0xf0, 0x11, 0x00


	//----- nvinfo : EIATTR_KPARAM_INFO
	.align		4
.L_23:
        /*0038*/ 	.byte	0x04, 0x17
        /*003a*/ 	.short	(.L_25 - .L_24)
.L_24:
        /*003c*/ 	.word	0x00000000
        /*0040*/ 	.short	0x0016
        /*0042*/ 	.short	0x006c
        /*0044*/ 	.byte	0x00, 0xf0, 0x11, 0x00


	//----- nvinfo : EIATTR_KPARAM_INFO
	.align		4
.L_25:
        /*0048*/ 	.byte	0x04, 0x17
        /*004a*/ 	.short	(.L_27 - .L_26)
.L_26:
        /*004c*/ 	.word	0x00000000
        /*0050*/ 	.short	0x0015
        /*0052*/ 	.short	0x0068
        /*0054*/ 	.byte	0x00, 0xf0, 0x11, 0x00


	//----- nvinfo : EIATTR_KPARAM_INFO
	.align		4
.L_27:
        /*0058*/ 	.byte	0x04, 0x17
        /*005a*/ 	.short	(.L_29 - .L_28)
.L_28:
        /*005c*/ 	.word	0x00000000
        /*0060*/ 	.short	0x0014
        /*0062*/ 	.short	0x0064
        /*0064*/ 	.byte	0x00, 0xf0, 0x11, 0x00


	//----- nvinfo : EIATTR_KPARAM_INFO
	.align		4
.L_29:
        /*0068*/ 	.byte	0x04, 0x17
        /*006a*/ 	.short	(.L_31 - .L_30)
.L_30:
        /*006c*/ 	.word	0x00000000
        /*0070*/ 	.short	0x0013
        /*0072*/ 	.short	0x0060
        /*0074*/ 	.byte	0x00, 0xf0, 0x11, 0x00


	//----- nvinfo : EIATTR_KPARAM_INFO
	.align		4
.L_31:
        /*0078*/ 	.byte	0x04, 0x17
        /*007a*/ 	.short	(.L_33 - .L_32)
.L_32:
        /*007c*/ 	.word	0x00000000
        /*0080*/ 	.short	0x0012
        /*0082*/ 	.short	0x005c
        /*0084*/ 	.byte	0x00, 0xf0, 0x11, 0x00


	//----- nvinfo : EIATTR_KPARAM_INFO
	.align		4
.L_33:
        /*0088*/ 	.byte	0x04, 0x17
        /*008a*/ 	.short	(.L_35 - .L_34)
.L_34:
        /*008c*/ 	.word	0x00000000
        /*0090*/ 	.short	0x0011
        /*0092*/ 	.short	0x0058
        /*0094*/ 	.byte	0x00, 0xf0, 0x11, 0x00


	//----- nvinfo : EIATTR_KPARAM_INFO
	.align		4
.L_35:
        /*0098*/ 	.byte	0x04, 0x17
        /*009a*/ 	.short	(.L_37 - .L_36)
.L_36:
        /*009c*/ 	.word	0x00000000
        /*00a0*/ 	.short	0x0010
        /*00a2*/ 	.short	0x0054
        /*00a4*/ 	.byte	0x00, 0xf0, 0x11, 0x00


	//----- nvinfo : EIATTR_KPARAM_INFO
	.align		4
.L_37:
        /*00a8*/ 	.byte	0x04, 0x17
        /*00aa*/ 	.short	(.L_39 - .L_38)
.L_38:
        /*00ac*/ 	.word	0x00000000
        /*00b0*/ 	.short	0x000f
        /*00b2*/ 	.short	0x0050
        /*00b4*/ 	.byte	0x00, 0xf0, 0x11, 0x00


	//----- nvinfo : EIATTR_KPARAM_INFO
	.align		4
.L_39:
        /*00b8*/ 	.byte	0x04, 0x17
        /*00ba*/ 	.short	(.L_41 - .L_40)
.L_40:
        /*00bc*/ 	.word	0x00000000
        /*00c0*/ 	.short	0x000e
        /*00c2*/ 	.short	0x004c
        /*00c4*/ 	.byte	0x00, 0xf0, 0x11, 0x00


	//----- nvinfo : EIATTR_KPARAM_INFO
	.align		4
.L_41:
        /*00c8*/ 	.byte	0x04, 0x17
        /*00ca*/ 	.short	(.L_43 - .L_42)
.L_42:
        /*00cc*/ 	.word	0x00000000
        /*00d0*/ 	.short	0x000d
        /*00d2*/ 	.short	0x0048
        /*00d4*/ 	.byte	0x00, 0xf0, 0x11, 0x00


	//----- nvinfo : EIATTR_KPARAM_INFO
	.align		4
.L_43:
        /*00d8*/ 	.byte	0x04, 0x17
        /*00da*/ 	.short	(.L_45 - .L_44)
.L_44:
        /*00dc*/ 	.word	0x00000000
        /*00e0*/ 	.short	0x000c
        /*00e2*/ 	.short	0x0044
        /*00e4*/ 	.byte	0x00, 0xf0, 0x11, 0x00


	//----- nvinfo : EIATTR_KPARAM_INFO
	.align		4
.L_45:
        /*00e8*/ 	.byte	0x04, 0x17
        /*00ea*/ 	.short	(.L_47 - .L_46)
.L_46:
        /*00ec*/ 	.word	0x00000000
        /*00f0*/ 	.short	0x000b
        /*00f2*/ 	.short	0x0040
        /*00f4*/ 	.byte	0x00, 0xf0, 0x11, 0x00


	//----- nvinfo : EIATTR_KPARAM_INFO
	.align		4
.L_47:
        /*00f8*/ 	.byte	0x04, 0x17
        /*00fa*/ 	.short	(.L_49 - .L_48)
.L_48:
        /*00fc*/ 	.word	0x00000000
        /*0100*/ 	.short	0x000a
        /*0102*/ 	.short	0x003c
        /*0104*/ 	.byte	0x00, 0xf0, 0x11, 0x00


	//----- nvinfo : EIATTR_KPARAM_INFO
	.align		4
.L_49:
        /*0108*/ 	.byte	0x04, 0x17
        /*010a*/ 	.short	(.L_51 - .L_50)
.L_50:
        /*010c*/ 	.word	0x00000000
        /*0110*/ 	.short	0x0009
        /*0112*/ 	.short	0x0038
        /*0114*/ 	.byte	0x00, 0xf0, 0x11, 0x00


	//----- nvinfo : EIATTR_KPARAM_INFO
	.align		4
.L_51:
        /*0118*/ 	.byte	0x04, 0x17
        /*011a*/ 	.short	(.L_53 - .L_52)
.L_52:
        /*011c*/ 	.word	0x00000000
        /*0120*/ 	.short	0x0008
        /*0122*/ 	.short	0x0034
        /*0124*/ 	.byte	0x00, 0xf0, 0x11, 0x00


	//----- nvinfo : EIATTR_KPARAM_INFO
	.align		4
.L_53:
        /*0128*/ 	.byte	0x04, 0x17
        /*012a*/ 	.short	(.L_55 - .L_54)
.L_54:
        /*012c*/ 	.word	0x00000000
        /*0130*/ 	.short	0x0007
        /*0132*/ 	.short	0x0030
        /*0134*/ 	.byte	0x00, 0xf0, 0x11, 0x00


	//----- nvinfo : EIATTR_KPARAM_INFO
	.align		4
.L_55:
        /*0138*/ 	.byte	0x04, 0x17
        /*013a*/ 	.short	(.L_57 - .L_56)
.L_56:
        /*013c*/ 	.word	0x00000000
        /*0140*/ 	.short	0x0006
        /*0142*/ 	.short	0x002c
        /*0144*/ 	.byte	0x00, 0xf0, 0x11, 0x00


	//----- nvinfo : EIATTR_KPARAM_INFO
	.align		4
.L_57:
        /*0148*/ 	.byte	0x04, 0x17
        /*014a*/ 	.short	(.L_59 - .L_58)
.L_58:
        /*014c*/ 	.word	0x00000000
        /*0150*/ 	.short	0x0005
        /*0152*/ 	.short	0x0028
        /*0154*/ 	.byte	0x00, 0xf0, 0x11, 0x00


	//----- nvinfo : EIATTR_KPARAM_INFO
	.align		4
.L_59:
        /*0158*/ 	.byte	0x04, 0x17
        /*015a*/ 	.short	(.L_61 - .L_60)
.L_60:
        /*015c*/ 	.word	0x00000000
        /*0160*/ 	.short	0x0004
        /*0162*/ 	.short	0x0020
        /*0164*/ 	.byte	0x00, 0xf4, 0x21, 0x00


	//----- nvinfo : EIATTR_KPARAM_INFO
	.align		4
.L_61:
        /*0168*/ 	.byte	0x04, 0x17
        /*016a*/ 	.short	(.L_63 - .L_62)
.L_62:
        /*016c*/ 	.word	0x00000000
        /*0170*/ 	.short	0x0003
        /*0172*/ 	.short	0x0018
        /*0174*/ 	.byte	0x00, 0xf4, 0x21, 0x00


	//----- nvinfo : EIATTR_KPARAM_INFO
	.align		4
.L_63:
        /*0178*/ 	.byte	0x04, 0x17
        /*017a*/ 	.short	(.L_65 - .L_64)
.L_64:
        /*017c*/ 	.word	0x00000000
        /*0180*/ 	.short	0x0002
        /*0182*/ 	.short	0x0010
        /*0184*/ 	.byte	0x00, 0xf4, 0x21, 0x00


	//----- nvinfo : EIATTR_KPARAM_INFO
	.align		4
.L_65:
        /*0188*/ 	.byte	0x04, 0x17
        /*018a*/ 	.short	(.L_67 - .L_66)
.L_66:
        /*018c*/ 	.word	0x00000000
        /*0190*/ 	.short	0x0001
        /*0192*/ 	.short	0x0008
        /*0194*/ 	.byte	0x00, 0xf4, 0x21, 0x00


	//----- nvinfo : EIATTR_KPARAM_INFO
	.align		4
.L_67:
        /*0198*/ 	.byte	0x04, 0x17
        /*019a*/ 	.short	(.L_69 - .L_68)
.L_68:
        /*019c*/ 	.word	0x00000000
        /*01a0*/ 	.short	0x0000
        /*01a2*/ 	.short	0x0000
        /*01a4*/ 	.byte	0x00, 0xf4, 0x21, 0x00


	//----- nvinfo : EIATTR_AT_ENTRY_FRAGMENTS
	.align		4
.L_69:
        /*01a8*/ 	.byte	0x04, 0x4f
        /*01aa*/ 	.short	(.L_71 - .L_70)


	//   ....[0]....
.L_70:
        /*01ac*/ 	.word	0x00000004


	//----- nvinfo : EIATTR_RESERVED_SMEM_USED
	.align		4
.L_71:
        /*01b0*/ 	.byte	0x01, 0x41
	.zero		2


	//----- nvinfo : EIATTR_SPARSE_MMA_MASK
	.align		4
        /*01b4*/ 	.byte	0x03, 0x50
        /*01b6*/ 	.short	0x0000


	//----- nvinfo : EIATTR_TCGEN05_1CTA_USED
	.align		4
        /*01b8*/ 	.byte	0x01, 0x51
	.zero		2


	//----- nvinfo : EIATTR_MAXREG_COUNT
	.align		4
        /*01bc*/ 	.byte	0x03, 0x1b
        /*01be*/ 	.short	0x00ff


	//----- nvinfo : EIATTR_NUM_BARRIERS
	.align		4
        /*01c0*/ 	.byte	0x02, 0x4c
        /*01c2*/ 	.byte	0x01
	.zero		1


	//----- nvinfo : EIATTR_INT_WARP_WIDE_INSTR_OFFSETS
	.align		4
        /*01c4*/ 	.byte	0x04, 0x31
        /*01c6*/ 	.short	(.L_73 - .L_72)


	//   ....[0]....
.L_72:
        /*01c8*/ 	.word	0x00001140


	//   ....[1]....
        /*01cc*/ 	.word	0x00001160


	//   ....[2]....
        /*01d0*/ 	.word	0x000016e0


	//   ....[3]....
        /*01d4*/ 	.word	0x00001770


	//   ....[4]....
        /*01d8*/ 	.word	0x000044b0


	//   ....[5]....
        /*01dc*/ 	.word	0x00007230


	//   ....[6]....
        /*01e0*/ 	.word	0x00007280


	//----- nvinfo : EIATTR_COOP_GROUP_MASK_REGIDS
	.align		4
.L_73:
        /*01e4*/ 	.byte	0x04, 0x29
        /*01e6*/ 	.short	(.L_75 - .L_74)


	//   ....[0]....
.L_74:
        /*01e8*/ 	.word	0xffffffff


	//   ....[1]....
        /*01ec*/ 	.word	0xffffffff


	//   ....[2]....
        /*01f0*/ 	.word	0xffffffff


	//   ....[3]....
        /*01f4*/ 	.word	0xffffffff


	//   ....[4]....
        /*01f8*/ 	.word	0xffffffff


	//   ....[5]....
        /*01fc*/ 	.word	0xffffffff


	//   ....[6]....
        /*0200*/ 	.word	0xffffffff


	//   ....[7]....
        /*0204*/ 	.word	0xffffffff


	//   ....[8]....
        /*0208*/ 	.word	0xffffffff


	//   ....[9]....
        /*020c*/ 	.word	0xffffffff


	//   ....[10]....
        /*0210*/ 	.word	0xffffffff


	//   ....[11]....
        /*0214*/ 	.word	0xffffffff


	//----- nvinfo : EIATTR_COOP_GROUP_INSTR_OFFSETS
	.align		4
.L_75:
        /*0218*/ 	.byte	0x04, 0x28
        /*021a*/ 	.short	(.L_77 - .L_76)


	//   ....[0]....
.L_76:
        /*021c*/ 	.word	0x00000060


	//   ....[1]....
        /*0220*/ 	.word	0x00000320


	//   ....[2]....
        /*0224*/ 	.word	0x00002150


	//   ....[3]....
        /*0228*/ 	.word	0x00002270


	//   ....[4]....
        /*022c*/ 	.word	0x00002d40


	//   ....[5]....
        /*0230*/ 	.word	0x00003080


	//   ....[6]....
        /*0234*/ 	.word	0x00004c00


	//   ....[7]....
        /*0238*/ 	.word	0x00004c50


	//   ....[8]....
        /*023c*/ 	.word	0x000054a0


	//   ....[9]....
        /*0240*/ 	.word	0x00005500


	//   ....[10]....
        /*0244*/ 	.word	0x000070c0


	//   ....[11]....
        /*0248*/ 	.word	0x00007330


	//----- nvinfo : EIATTR_VRC_CTA_INIT_COUNT
	.align		4
.L_77:
        /*024c*/ 	.byte	0x02, 0x4a
        /*024e*/ 	.byte	0x80
	.zero		1


	//----- nvinfo : EIATTR_MBARRIER_INSTR_OFFSETS
	.align		4
        /*0250*/ 	.byte	0x04, 0x39
        /*0252*/ 	.short	(.L_79 - .L_78)


	//   ....[0]....
.L_78:
        /*0254*/ 	.word	0x00001480
        /*0258*/ 	.word	0x000000ff
        /*025c*/ 	.word	0x00000000
        /*0260*/ 	.short	0x0100
        /*0262*/ 	.byte	0x14
	.zero		1


	//   ....[1]....
        /*0264*/ 	.word	0x00001760
        /*0268*/ 	.word	0x000000ff
        /*026c*/ 	.word	0x0000e008
        /*0270*/ 	.short	0x0100
        /*0272*/ 	.byte	0x11
	.zero		1


	//   ....[2]....
        /*0274*/ 	.word	0x000019c0
        /*0278*/ 	.word	0x000000ff
        /*027c*/ 	.word	0x00004000
        /*0280*/ 	.short	0x0100
        /*0282*/ 	.byte	0x11
	.zero		1


	//   ....[3]....
        /*0284*/ 	.word	0x00001c10
        /*0288*/ 	.word	0x000000ff
        /*028c*/ 	.word	0x00004000
        /*0290*/ 	.short	0x010a
        /*0292*/ 	.byte	0x11
	.zero		1


	//   ....[4]....
        /*0294*/ 	.word	0x00001d40
        /*0298*/ 	.word	0x000000ff
        /*029c*/ 	.word	0x00004000
        /*02a0*/ 	.short	0x0108
        /*02a2*/ 	.byte	0x11
	.zero		1


	//   ....[5]....
        /*02a4*/ 	.word	0x000046f0
        /*02a8*/ 	.word	0x000000ff
        /*02ac*/ 	.word	0x0000e010
        /*02b0*/ 	.short	0x0100
        /*02b2*/ 	.byte	0x11
	.zero		1


	//   ....[6]....
        /*02b4*/ 	.word	0x00004860
        /*02b8*/ 	.word	0x000000ff
        /*02bc*/ 	.word	0x0000e010
        /*02c0*/ 	.short	0x010a
        /*02c2*/ 	.byte	0x11
	.zero		1


	//   ....[7]....
        /*02c4*/ 	.word	0x000048e0
        /*02c8*/ 	.word	0x000000ff
        /*02cc*/ 	.word	0x0000e010
        /*02d0*/ 	.short	0x0108
        /*02d2*/ 	.byte	0x11
	.zero		1


	//   ....[8]....
        /*02d4*/ 	.word	0x00005560
        /*02d8*/ 	.word	0x000000ff
        /*02dc*/ 	.word	0x00000000
        /*02e0*/ 	.short	0x010a
        /*02e2*/ 	.byte	0x14
	.zero		1


	//   ....[9]....
        /*02e4*/ 	.word	0x000062d0
        /*02e8*/ 	.word	0x000000ff
        /*02ec*/ 	.word	0x00000000
        /*02f0*/ 	.short	0x010a
        /*02f2*/ 	.byte	0x14
	.zero		1


	//   ....[10]....
        /*02f4*/ 	.word	0x00006430
        /*02f8*/ 	.word	0x000000ff
        /*02fc*/ 	.word	0x0000e000
        /*0300*/ 	.short	0x0108
        /*0302*/ 	.byte	0x11
	.zero		1


	//   ....[11]....
        /*0304*/ 	.word	0x00006540
        /*0308*/ 	.word	0x000000ff
        /*030c*/ 	.word	0x0000e008
        /*0310*/ 	.short	0x0108
        /*0312*/ 	.byte	0x11
	.zero		1


	//   ....[12]....
        /*0314*/ 	.word	0x00007350
        /*0318*/ 	.word	0x000000ff
        /*031c*/ 	.word	0x00004000
        /*0320*/ 	.short	0x010a
        /*0322*/ 	.byte	0x11
	.zero		1


	//   ....[13]....
        /*0324*/ 	.word	0x00007380
        /*0328*/ 	.word	0x000000ff
        /*032c*/ 	.word	0x0000e010
        /*0330*/ 	.short	0x010a
        /*0332*/ 	.byte	0x11
	.zero		1


	//   ....[14]....
        /*0334*/ 	.word	0x000073b0
        /*0338*/ 	.word	0x000000ff
        /*033c*/ 	.word	0x00000000
        /*0340*/ 	.short	0x010a
        /*0342*/ 	.byte	0x14
	.zero		1


	//   ....[15]....
        /*0344*/ 	.word	0x000073e0
        /*0348*/ 	.word	0x000000ff
        /*034c*/ 	.word	0x00000000
        /*0350*/ 	.short	0x010a
        /*0352*/ 	.byte	0x14
	.zero		1


	//----- nvinfo : EIATTR_NUM_MBARRIERS
	.align		4
.L_79:
        /*0354*/ 	.byte	0x03, 0x38
        /*0356*/ 	.short	0xffff


	//----- nvinfo : EIATTR_EXIT_INSTR_OFFSETS
	.align		4
        /*0358*/ 	.byte	0x04, 0x1c
        /*035a*/ 	.short	(.L_81 - .L_80)


	//   ....[0]....
.L_80:
        /*035c*/ 	.word	0x00007340


	//----- nvinfo : EIATTR_REQNTID
	.align		4
.L_81:
        /*0360*/ 	.byte	0x04, 0x10
        /*0362*/ 	.short	(.L_83 - .L_82)
.L_82:
        /*0364*/ 	.word	0x00000100
        /*0368*/ 	.word	0x00000001
        /*036c*/ 	.word	0x00000001


	//----- nvinfo : EIATTR_CRS_STACK_SIZE
	.align		4
.L_83:
        /*0370*/ 	.byte	0x04, 0x1e
        /*0372*/ 	.short	(.L_85 - .L_84)
.L_84:
        /*0374*/ 	.word	0x00000000


	//----- nvinfo : EIATTR_CBANK_PARAM_SIZE
	.align		4
.L_85:
        /*0378*/ 	.byte	0x03, 0x19
        /*037a*/ 	.short	0x0088


	//----- nvinfo : EIATTR_PARAM_CBANK
	.align		4
        /*037c*/ 	.byte	0x04, 0x0a
        /*037e*/ 	.short	(.L_87 - .L_86)
	.align		4
.L_86:
        /*0380*/ 	.word	index@(.nv.constant0.attn_fwd)
        /*0384*/ 	.short	0x0380
        /*0386*/ 	.short	0x0088


	//----- nvinfo : EIATTR_SW_WAR
	.align		4
.L_87:
        /*0388*/ 	.byte	0x04, 0x36
        /*038a*/ 	.short	(.L_89 - .L_88)
.L_88:
        /*038c*/ 	.word	0x00000008
.L_89:


//--------------------- .nv.compat                --------------------------
	.section	.nv.compat,"",@"SHT_CUDA_COMPAT_INFO"
	.align	4
        /*0000*/ 	.byte	0x02, 0x02, 0x02, 0x00, 0x02, 0x05, 0x05, 0x00, 0x02, 0x03, 0x00, 0x00, 0x02, 0x06, 0x01, 0x00


//--------------------- .nv.callgraph             --------------------------
	.section	.nv.callgraph,"",@"SHT_CUDA_CALLGRAPH"
	.align	4
	.sectionentsize	8
	.align		4
        /*0000*/ 	.word	0x00000000
	.align		4
        /*0004*/ 	.word	0xffffffff
	.align		4
        /*0008*/ 	.word	0x00000000
	.align		4
        /*000c*/ 	.word	0xfffffffe
	.align		4
        /*0010*/ 	.word	0x00000000
	.align		4
        /*0014*/ 	.word	0xfffffffd
	.align		4
        /*0018*/ 	.word	0x00000000
	.align		4
        /*001c*/ 	.word	0xfffffffc


//--------------------- .nv.constant4             --------------------------
	.section	.nv.constant4,"a",@progbits
	.align	8
	.align		8
.nv.constant4:
        /*0000*/ 	.dword	_$_str


//--------------------- .text.attn_fwd            --------------------------
	.section	.text.attn_fwd,"ax",@progbits
	.align	128
        .global         attn_fwd
        .type           attn_fwd,@function
        .size           attn_fwd,(.L_x_28 - attn_fwd)
        .other          attn_fwd,@"STO_CUDA_ENTRY STV_DEFAULT"
attn_fwd:
.text.attn_fwd:
[----:B------:R-:W0:Y:S01]  /*0000*/  LDC R1, c[0x0][0x37c] ;  /* 0x0000df00ff017b82 */ /* 0x000e220000000800 */
[----:B------:R-:W1:Y:S02]  /*0010*/  S2R R3, SR_TID.X ;  /* 0x0000000000037919 */ /* 0x000e640000002100 */
[----:B-1----:R-:W-:-:S13]  /*0020*/  ISETP.GE.U32.AND P0, PT, R3, 0x20, PT ;  /* 0x000000200300780c */ /* 0x002fda0003f06070 */
[----:B------:R-:W-:Y:S02]  /*0030*/  VOTEU.ANY UP0, P0 ;  /* 0x0000000000ff7886 */ /* 0x000fe40000000100 */
[----:B0-----:R-:W-:Y:S05]  /*0040*/  BRA.U UP0, `(.L_x_0) ;  /* 0x0000000100b87547 */ /* 0x001fea000b800000 */
[----:B------:R-:W0:Y:S01]  /*0050*/  S2UR UR6, SR_CgaCtaId ;  /* 0x00000000000679c3 */ /* 0x000e220000008800 */
[----:B------:R-:W-:Y:S01]  /*0060*/  NOP ;  /* 0x0000000000007918 */ /* 0x000fe20000000000 */
[----:B------:R-:W-:Y:S02]  /*0070*/  UMOV UR4, 0x40 ;  /* 0x0000004000047882 */ /* 0x000fe40000000000 */
[----:B0-----:R-:W-:-:S09]  /*0080*/  ULEA UR4, UR6, UR4, 0x18 ;  /* 0x0000000406047291 */ /* 0x001fd2000f8ec0ff */
[----:B------:R-:W0:Y:S01]  /*0090*/  LDS.U8 R0, [UR4] ;  /* 0x00000004ff007984 */ /* 0x000e220008000000 */
[----:B------:R-:W-:Y:S02]  /*00a0*/  UMOV UR4, 0x400 ;  /* 0x0000040000047882 */ /* 0x000fe40000000000 */
[----:B------:R-:W-:Y:S01]  /*00b0*/  ULEA UR4, UR6, UR4, 0x18 ;  /* 0x0000000406047291 */ /* 0x000fe2000f8ec0ff */
[----:B0-----:R-:W-:-:S13]  /*00c0*/  ISETP.NE.AND P0, PT, R0, RZ, PT ;  /* 0x000000ff0000720c */ /* 0x001fda0003f05270 */
[----:B------:R-:W-:Y:S05]  /*00d0*/  @P0 BRA `(.L_x_1) ;  /* 0x00000000007c0947 */ /* 0x000fea0003800000 */
[----:B------:R-:W-:-:S13]  /*00e0*/  ELECT P0, URZ, PT ;  /* 0x0000000000ff782f */ /* 0x000fda0003800000 */
[----:B------:R-:W-:Y:S05]  /*00f0*/  @!P0 BRA `(.L_x_2) ;  /* 0x0000000000848947 */ /* 0x000fea0003800000 */
[----:B------:R-:W-:Y:S01]  /*0100*/  UMOV UR5, 0x4 ;  /* 0x0000000400057882 */ /* 0x000fe20000000000 */
[----:B------:R-:W-:Y:S02]  /*0110*/  IMAD.MOV.U32 R7, RZ, RZ, 0x1 ;  /* 0x00000001ff077424 */ /* 0x000fe400078e00ff */
[----:B------:R-:W-:Y:S02]  /*0120*/  IMAD.MOV.U32 R5, RZ, RZ, 0xf ;  /* 0x0000000fff057424 */ /* 0x000fe400078e00ff */
[----:B------:R-:W-:Y:S04]  /*0130*/  DEPBAR.LE SB0, 0x36 ;  /* 0x00008d800000791a */ /* 0x000fe80000000000 */
[----:B------:R-:W0:Y:S02]  /*0140*/  UTCATOMSWS.FIND_AND_SET.ALIGN UP1, UR5, UR5 ;  /* 0x00000005000575e3 */ /* 0x000e240008020800 */
[----:B0-----:R-:W-:-:S04]  /*0150*/  PLOP3.LUT P0, PT, PT, PT, UP1, 0x80, 0x8 ;  /* 0x000000000008781c */ /* 0x001fc80003f0f018 */
[----:B------:R-:W-:-:S04]  /*0160*/  SEL R0, RZ, 0xffffffff, !P0 ;  /* 0xffffffffff007807 */ /* 0x000fc80004000000 */
[----:B------:R-:W-:Y:S02]  /*0170*/  ISETP.NE.AND P0, PT, R0, RZ, PT ;  /* 0x000000ff0000720c */ /* 0x000fe40003f05270 */
[----:B------:R-:W-:-:S11]  /*0180*/  MOV R0, UR5 ;  /* 0x0000000500007c02 */ /* 0x000fd60008000f00 */
[----:B------:R-:W-:Y:S05]  /*0190*/  @P0 BRA `(.L_x_3) ;  /* 0x0000000000240947 */ /* 0x000fea0003800000 */
.L_x_4:
[----:B------:R-:W-:Y:S05]  /*01a0*/  NANOSLEEP 0x64 ;  /* 0x000000640000795d */ /* 0x000fea0003800000 */
[----:B------:R-:W-:-:S05]  /*01b0*/  UMOV UR5, 0x4 ;  /* 0x0000000400057882 */ /* 0x000fca0000000000 */
[----:B------:R-:W-:Y:S04]  /*01c0*/  DEPBAR.LE SB0, 0x36 ;  /* 0x00008d800000791a */ /* 0x000fe80000000000 */
[----:B------:R-:W0:Y:S02]  /*01d0*/  UTCATOMSWS.FIND_AND_SET.ALIGN UP1, UR5, UR5 ;  /* 0x00000005000575e3 */ /* 0x000e240008020800 */
[----:B0-----:R-:W-:-:S04]  /*01e0*/  PLOP3.LUT P0, PT, PT, PT, UP1, 0x80, 0x8 ;  /* 0x000000000008781c */ /* 0x001fc80003f0f018 */
[----:B------:R-:W-:-:S04]  /*01f0*/  SEL R0, RZ, 0xffffffff, !P0 ;  /* 0xffffffffff007807 */ /* 0x000fc80004000000 */
[----:B------:R-:W-:Y:S01]  /*0200*/  ISETP.NE.AND P0, PT, R0, RZ, PT ;  /* 0x000000ff0000720c */ /* 0x000fe20003f05270 */
[----:B------:R-:W-:-:S12]  /*0210*/  IMAD.U32 R0, RZ, RZ, UR5 ;  /* 0x00000005ff007e24 */ /* 0x000fd8000f8e00ff */
[----:B------:R-:W-:Y:S05]  /*0220*/  @!P0 BRA `(.L_x_4) ;  /* 0xfffffffc00dc8947 */ /* 0x000fea000383ffff */
.L_x_3:
[C---:B------:R-:W-:Y:S01]  /*0230*/  VIADD R4, R0.reuse, 0x10 ;  /* 0x0000001000047836 */ /* 0x040fe20000000000 */
[----:B------:R-:W-:Y:S01]  /*0240*/  UMOV UR5, 0x50 ;  /* 0x0000005000057882 */ /* 0x000fe20000000000 */
[----:B------:R-:W-:Y:S01]  /*0250*/  SHF.L.U32 R2, R5, R0, RZ ;  /* 0x0000000005027219 */ /* 0x000fe200000006ff */
[----:B------:R-:W-:Y:S01]  /*0260*/  ULEA UR5, UR6, UR5, 0x18 ;  /* 0x0000000506057291 */ /* 0x000fe2000f8ec0ff */
[----:B------:R-:W-:Y:S02]  /*0270*/  SHF.L.U32 R0, R0, 0x5, RZ ;  /* 0x0000000500007819 */ /* 0x000fe400000006ff */
[----:B------:R-:W-:-:S04]  /*0280*/  SHF.L.U32 R5, R7, R4, RZ ;  /* 0x0000000407057219 */ /* 0x000fc800000006ff */
[----:B------:R-:W-:-:S05]  /*0290*/  LOP3.LUT R2, R5, R2, RZ, 0xfc, !PT ;  /* 0x0000000205027212 */ /* 0x000fca00078efcff */
[----:B------:R0:W-:Y:S04]  /*02a0*/  ATOMS.OR RZ, [UR5], R2 ;  /* 0x00000002ffff798c */ /* 0x0001e8000b000005 */
[----:B------:R0:W-:Y:S01]  /*02b0*/  STS [UR4], R0 ;  /* 0x00000000ff007988 */ /* 0x0001e20008000804 */
[----:B------:R-:W-:Y:S05]  /*02c0*/  BRA `(.L_x_2) ;  /* 0x0000000000107947 */ /* 0x000fea0003800000 */
.L_x_1:
[----:B------:R-:W-:Y:S01]  /*02d0*/  IMAD.MOV.U32 R0, RZ, RZ, -0x1 ;  /* 0xffffffffff007424 */ /* 0x000fe200078e00ff */
[----:B------:R-:W-:-:S04]  /*02e0*/  MOV R4, 0x310 ;  /* 0x0000031000047802 */ /* 0x000fc80000000f00 */
[----:B------:R0:W-:Y:S03]  /*02f0*/  STS [UR4], R0 ;  /* 0x00000000ff007988 */ /* 0x0001e60008000804 */
[----:B0-----:R-:W-:Y:S05]  /*0300*/  CALL.REL.NOINC `($__internal_1_$__cuda_sm10x_tcgen05_guardrail_trap_phase_invalid_during_alloc) ;  /* 0x00000070004c7944 */ /* 0x001fea0003c00000 */
.L_x_2:
[----:B------:R-:W-:Y:S05]  /*0310*/  WARPSYNC.ALL ;  /* 0x0000000000007948 */ /* 0x000fea0003800000 */
[----:B------:R-:W-:Y:S01]  /*0320*/  NOP ;  /* 0x0000000000007918 */ /* 0x000fe20000000000 */
.L_x_0:
[----:B------:R-:W1:Y:S01]  /*0330*/  S2R R5, SR_CTAID.X ;  /* 0x0000000000057919 */ /* 0x000e620000002500 */
[----:B------:R-:W2:Y:S01]  /*0340*/  S2UR UR16, SR_CTAID.Y ;  /* 0x00000000001079c3 */ /* 0x000ea20000002600 */
[----:B------:R-:W2:Y:S01]  /*0350*/  LDCU.64 UR4, c[0x0][0x3b0] ;  /* 0x00007600ff0477ac */ /* 0x000ea20008000a00 */
[----:B------:R-:W-:Y:S02]  /*0360*/  LOP3.LUT R40, R3, 0x3f, RZ, 0xc0, !PT ;  /* 0x0000003f03287812 */ /* 0x000fe400078ec0ff */
[----:B------:R-:W-:Y:S01]  /*0370*/  SHF.R.U32.HI R16, RZ, 0x6, R3 ;  /* 0x00000006ff107819 */ /* 0x000fe20000011603 */
[----:B------:R-:W-:Y:S01]  /*0380*/  UMOV UR17, 0x400 ;  /* 0x0000040000117882 */ /* 0x000fe20000000000 */
[----:B------:R-:W3:Y:S02]  /*0390*/  LDCU.64 UR28, c[0x0][0x358] ;  /* 0x00006b00ff1c77ac */ /* 0x000ee40008000a00 */
[----:B------:R-:W4:Y:S01]  /*03a0*/  S2UR UR6, SR_CgaCtaId ;  /* 0x00000000000679c3 */ /* 0x000f220000008800 */
[----:B------:R-:W-:-:S07]  /*03b0*/  SGXT.U32 R16, R16, 0x2 ;  /* 0x000000021010781a */ /* 0x000fce0000000000 */
[----:B------:R-:W0:Y:S08]  /*03c0*/  LDC R22, c[0x0][0x3b8] ;  /* 0x0000ee00ff167b82 */ /* 0x000e300000000800 */
[----:B------:R-:W3:Y:S01]  /*03d0*/  LDC.64 R18, c[0x0][0x380] ;  /* 0x0000e000ff127b82 */ /* 0x000ee20000000a00 */
[----:B--2---:R-:W-:-:S04]  /*03e0*/  UIMAD UR4, UR16, UR4, URZ ;  /* 0x00000004100472a4 */ /* 0x004fc8000f8e02ff */
[----:B------:R-:W-:Y:S01]  /*03f0*/  USHF.L.U32 UR7, UR4, 0x1, URZ ;  /* 0x0000000104077899 */ /* 0x000fe200080006ff */
[----:B01----:R-:W-:Y:S01]  /*0400*/  IMAD R2, R5, 0x40, R40 ;  /* 0x0000004005027824 */ /* 0x003fe200078e0228 */
[----:B----4-:R-:W-:Y:S01]  /*0410*/  ULEA UR17, UR6, UR17, 0x18 ;  /* 0x0000001106117291 */ /* 0x010fe2000f8ec0ff */
[----:B------:R-:W-:Y:S02]  /*0420*/  BAR.SYNC.DEFER_BLOCKING 0x0 ;  /* 0x0000000000007b1d */ /* 0x000fe40000010000 */
[----:B------:R-:W-:Y:S01]  /*0430*/  IMAD R0, R2, UR5, RZ ;  /* 0x0000000502007c24 */ /* 0x000fe2000f8e02ff */
[----:B------:R-:W-:-:S05]  /*0440*/  UIMAD.WIDE UR4, UR4, 0x2, URZ ;  /* 0x00000002040478a5 */ /* 0x000fca000f8e02ff */
[----:B------:R-:W0:Y:S01]  /*0450*/  LDC.64 R174, c[0x0][0x3c0] ;  /* 0x0000f000ffae7b82 */ /* 0x000e220000000a00 */
[----:B------:R-:W-:Y:S01]  /*0460*/  SHF.L.U32 R5, R0, 0x1, RZ ;  /* 0x0000000100057819 */ /* 0x000fe200000006ff */
[----:B------:R-:W-:Y:S02]  /*0470*/  IMAD R6, R16, R22, RZ ;  /* 0x0000001610067224 */ /* 0x000fe400078e02ff */
[----:B------:R-:W-:-:S04]  /*0480*/  IMAD.HI R0, R0, 0x2, RZ ;  /* 0x0000000200007827 */ /* 0x000fc800078e02ff */
[----:B------:R-:W-:Y:S01]  /*0490*/  IMAD R7, R22, 0x4, R6 ;  /* 0x0000000416077824 */ /* 0x000fe200078e0206 */
[----:B---3--:R-:W-:Y:S01]  /*04a0*/  IADD3 R18, P0, P1, R5, UR7, R18 ;  /* 0x0000000705127c10 */ /* 0x008fe2000f91e012 */
[----:B------:R-:W1:Y:S01]  /*04b0*/  LDCU UR4, c[0x0][0x3c8] ;  /* 0x00007900ff0477ac */ /* 0x000e620008000800 */
[----:B------:R-:W2:Y:S02]  /*04c0*/  LDC.64 R38, c[0x0][0x388] ;  /* 0x0000e200ff267b82 */ /* 0x000ea40000000a00 */
[----:B------:R-:W-:Y:S01]  /*04d0*/  IADD3.X R20, PT, PT, R0, UR5, R19, P0, P1 ;  /* 0x0000000500147c10 */ /* 0x000fe200087e2413 */
[----:B------:R-:W-:Y:S01]  /*04e0*/  IMAD R0, R22, 0x4, R7 ;  /* 0x0000000416007824 */ /* 0x000fe200078e0207 */
[C---:B------:R-:W-:Y:S01]  /*04f0*/  LEA R4, P0, R6.reuse, R18, 0x1 ;  /* 0x0000001206047211 */ /* 0x040fe200078008ff */
[----:B------:R-:W3:Y:S03]  /*0500*/  LDS R28, [UR17] ;  /* 0x00000011ff1c7984 */ /* 0x000ee60008000800 */
[----:B------:R-:W-:Y:S01]  /*0510*/  LEA.HI.X.SX32 R5, R6, R20, 0x1, P0 ;  /* 0x0000001406057211 */ /* 0x000fe200000f0eff */
[----:B------:R-:W-:Y:S01]  /*0520*/  BAR.SYNC.DEFER_BLOCKING 0x0 ;  /* 0x0000000000007b1d */ /* 0x000fe20000010000 */
[----:B------:R-:W-:-:S02]  /*0530*/  LEA R8, P1, R0, R18, 0x1 ;  /* 0x0000001200087211 */ /* 0x000fc400078208ff */
[----:B------:R-:W-:Y:S02]  /*0540*/  LEA R11, R22, R0, 0x2 ;  /* 0x00000000160b7211 */ /* 0x000fe400078e10ff */
[C---:B------:R-:W-:Y:S02]  /*0550*/  LEA R6, P0, R7.reuse, R18, 0x1 ;  /* 0x0000001207067211 */ /* 0x040fe400078008ff */
[-C--:B------:R-:W-:Y:S01]  /*0560*/  LEA.HI.X.SX32 R9, R0, R20.reuse, 0x1, P1 ;  /* 0x0000001400097211 */ /* 0x080fe200008f0eff */
[C---:B------:R-:W-:Y:S01]  /*0570*/  IMAD R0, R22.reuse, 0x4, R11 ;  /* 0x0000000416007824 */ /* 0x040fe200078e020b */
[----:B------:R-:W-:Y:S02]  /*0580*/  LEA.HI.X.SX32 R7, R7, R20, 0x1, P0 ;  /* 0x0000001407077211 */ /* 0x000fe400000f0eff */
[----:B------:R-:W-:Y:S01]  /*0590*/  LEA R10, P0, R11, R18, 0x1 ;  /* 0x000000120b0a7211 */ /* 0x000fe200078008ff */
[----:B------:R-:W-:-:S03]  /*05a0*/  IMAD R15, R22, 0x4, R0 ;  /* 0x00000004160f7824 */ /* 0x000fc600078e0200 */
[----:B------:R-:W-:Y:S02]  /*05b0*/  LEA.HI.X.SX32 R11, R11, R20, 0x1, P0 ;  /* 0x000000140b0b7211 */ /* 0x000fe400000f0eff */
[----:B------:R-:W-:-:S04]  /*05c0*/  LEA R12, P0, R0, R18, 0x1 ;  /* 0x00000012000c7211 */ /* 0x000fc800078008ff */
[----:B------:R-:W-:Y:S02]  /*05d0*/  LEA.HI.X.SX32 R13, R0, R20, 0x1, P0 ;  /* 0x00000014000d7211 */ /* 0x000fe400000f0eff */
[----:B------:R-:W-:Y:S01]  /*05e0*/  LEA R0, R22, R15, 0x2 ;  /* 0x0000000f16007211 */ /* 0x000fe200078e10ff */
[----:B------:R4:W5:Y:S03]  /*05f0*/  LDG.E.U16 R30, desc[UR28][R4.64] ;  /* 0x0000001c041e7981 */ /* 0x000966000c1e1500 */
[-C--:B------:R-:W-:Y:S01]  /*0600*/  LEA R14, P1, R0, R18.reuse, 0x1 ;  /* 0x00000012000e7211 */ /* 0x080fe200078208ff */
[----:B------:R-:W-:Y:S01]  /*0610*/  IMAD R17, R22, 0x4, R0 ;  /* 0x0000000416117824 */ /* 0x000fe200078e0200 */
[----:B------:R0:W5:Y:S04]  /*0620*/  LDG.E.U16 R32, desc[UR28][R8.64] ;  /* 0x0000001c08207981 */ /* 0x000168000c1e1500 */
[----:B------:R1:W5:Y:S01]  /*0630*/  LDG.E.U16 R19, desc[UR28][R6.64] ;  /* 0x0000001c06137981 */ /* 0x000362000c1e1500 */
[----:B----4-:R-:W-:-:S03]  /*0640*/  LEA R4, P0, R15, R18, 0x1 ;  /* 0x000000120f047211 */ /* 0x010fc600078008ff */
[----:B------:R4:W5:Y:S01]  /*0650*/  LDG.E.U16 R21, desc[UR28][R10.64] ;  /* 0x0000001c0a157981 */ /* 0x000962000c1e1500 */
[-C--:B------:R-:W-:Y:S02]  /*0660*/  LEA.HI.X.SX32 R5, R15, R20.reuse, 0x1, P0 ;  /* 0x000000140f057211 */ /* 0x080fe400000f0eff */
[----:B------:R-:W-:Y:S01]  /*0670*/  LEA.HI.X.SX32 R15, R0, R20, 0x1, P1 ;  /* 0x00000014000f7211 */ /* 0x000fe200008f0eff */
[----:B------:R-:W-:Y:S01]  /*0680*/  IMAD R0, R22, 0x4, R17 ;  /* 0x0000000416007824 */ /* 0x000fe200078e0211 */
[C---:B0-----:R-:W-:Y:S01]  /*0690*/  LEA R8, P0, R17.reuse, R18, 0x1 ;  /* 0x0000001211087211 */ /* 0x041fe200078008ff */
[----:B------:R0:W5:Y:S03]  /*06a0*/  LDG.E.U16 R34, desc[UR28][R12.64] ;  /* 0x0000001c0c227981 */ /* 0x000166000c1e1500 */
[----:B------:R-:W-:Y:S01]  /*06b0*/  LEA.HI.X.SX32 R9, R17, R20, 0x1, P0 ;  /* 0x0000001411097211 */ /* 0x000fe200000f0eff */
[----:B------:R0:W5:Y:S01]  /*06c0*/  LDG.E.U16 R23, desc[UR28][R4.64] ;  /* 0x0000001c04177981 */ /* 0x000162000c1e1500 */
[----:B-1----:R-:W-:-:S02]  /*06d0*/  LEA R6, P0, R0, R18, 0x1 ;  /* 0x0000001200067211 */ /* 0x002fc400078008ff */
[----:B----4-:R-:W-:Y:S01]  /*06e0*/  LEA R11, R22, R0, 0x2 ;  /* 0x00000000160b7211 */ /* 0x010fe200078e10ff */
[----:B------:R1:W5:Y:S01]  /*06f0*/  LDG.E.U16 R36, desc[UR28][R14.64] ;  /* 0x0000001c0e247981 */ /* 0x000362000c1e1500 */
[----:B------:R-:W-:-:S03]  /*0700*/  LEA.HI.X.SX32 R7, R0, R20, 0x1, P0 ;  /* 0x0000001400077211 */ /* 0x000fc600000f0eff */
[C---:B------:R-:W-:Y:S01]  /*0710*/  IMAD R0, R22.reuse, 0x4, R11 ;  /* 0x0000000416007824 */ /* 0x040fe200078e020b */
[CC--:B------:R-:W-:Y:S01]  /*0720*/  LEA R10, P0, R11.reuse, R18.reuse, 0x1 ;  /* 0x000000120b0a7211 */ /* 0x0c0fe200078008ff */
[----:B------:R4:W5:Y:S02]  /*0730*/  LDG.E.U16 R25, desc[UR28][R8.64] ;  /* 0x0000001c08197981 */ /* 0x000964000c1e1500 */
[----:B------:R-:W-:Y:S01]  /*0740*/  IMAD R17, R22, 0x4, R0 ;  /* 0x0000000416117824 */ /* 0x000fe200078e0200 */
[----:B0-----:R-:W-:Y:S01]  /*0750*/  LEA R12, P1, R0, R18, 0x1 ;  /* 0x00000012000c7211 */ /* 0x001fe200078208ff */
[----:B------:R-:W-:Y:S01]  /*0760*/  IMAD R16, R16, R175, RZ ;  /* 0x000000af10107224 */ /* 0x000fe200078e02ff */
[-C--:B------:R-:W-:Y:S01]  /*0770*/  LEA.HI.X.SX32 R11, R11, R20.reuse, 0x1, P0 ;  /* 0x000000140b0b7211 */ /* 0x080fe200000f0eff */
[----:B------:R0:W5:Y:S01]  /*0780*/  LDG.E.U16 R106, desc[UR28][R6.64] ;  /* 0x0000001c066a7981 */ /* 0x000162000c1e1500 */
[----:B------:R-:W-:Y:S02]  /*0790*/  LEA.HI.X.SX32 R13, R0, R20, 0x1, P1 ;  /* 0x00000014000d7211 */ /* 0x000fe400008f0eff */
[----:B------:R-:W-:Y:S01]  /*07a0*/  LEA R0, R22, R17, 0x2 ;  /* 0x0000001116007211 */ /* 0x000fe200078e10ff */
[----:B------:R-:W5:Y:S01]  /*07b0*/  LDG.E.U16 R27, desc[UR28][R10.64] ;  /* 0x0000001c0a1b7981 */ /* 0x000f62000c1e1500 */
[----:B------:R-:W-:-:S03]  /*07c0*/  LEA R4, P0, R17, R18, 0x1 ;  /* 0x0000001211047211 */ /* 0x000fc600078008ff */
[----:B-1----:R-:W-:Y:S01]  /*07d0*/  IMAD R15, R22, 0x4, R0 ;  /* 0x00000004160f7824 */ /* 0x002fe200078e0200 */
[----:B------:R-:W-:Y:S01]  /*07e0*/  LEA.HI.X.SX32 R5, R17, R20, 0x1, P0 ;  /* 0x0000001411057211 */ /* 0x000fe200000f0eff */
[----:B------:R1:W5:Y:S01]  /*07f0*/  LDG.E.U16 R108, desc[UR28][R12.64] ;  /* 0x0000001c0c6c7981 */ /* 0x000362000c1e1500 */
[----:B----4-:R-:W-:Y:S01]  /*0800*/  LEA R8, P0, R0, R18, 0x1 ;  /* 0x0000001200087211 */ /* 0x010fe200078008ff */
[----:B------:R-:W-:Y:S02]  /*0810*/  IMAD R17, R22, 0x4, R15 ;  /* 0x0000000416117824 */ /* 0x000fe400078e020f */
[----:B------:R-:W-:Y:S01]  /*0820*/  IMAD R174, R174, UR16, RZ ;  /* 0x00000010aeae7c24 */ /* 0x000fe2000f8e02ff */
[----:B------:R-:W-:Y:S01]  /*0830*/  LEA.HI.X.SX32 R9, R0, R20, 0x1, P0 ;  /* 0x0000001400097211 */ /* 0x000fe200000f0eff */
[----:B------:R-:W5:Y:S01]  /*0840*/  LDG.E.U16 R29, desc[UR28][R4.64] ;  /* 0x0000001c041d7981 */ /* 0x000f62000c1e1500 */
[----:B0-----:R-:W-:Y:S02]  /*0850*/  LEA R6, P0, R15, R18, 0x1 ;  /* 0x000000120f067211 */ /* 0x001fe400078008ff */
[----:B------:R-:W-:Y:S01]  /*0860*/  LEA R0, R22, R17, 0x2 ;  /* 0x0000001116007211 */ /* 0x000fe200078e10ff */
[----:B-1----:R-:W-:Y:S01]  /*0870*/  IMAD R12, R175, 0x4, R16 ;  /* 0x00000004af0c7824 */ /* 0x002fe200078e0210 */
[----:B------:R-:W-:Y:S01]  /*0880*/  LEA.HI.X.SX32 R7, R15, R20, 0x1, P0 ;  /* 0x000000140f077211 */ /* 0x000fe200000f0eff */
[----:B------:R0:W5:Y:S01]  /*0890*/  LDG.E.U16 R110, desc[UR28][R8.64] ;  /* 0x0000001c086e7981 */ /* 0x000162000c1e1500 */
[----:B------:R-:W-:-:S02]  /*08a0*/  LEA R14, P1, R17, R18, 0x1 ;  /* 0x00000012110e7211 */ /* 0x000fc400078208ff */
[C---:B------:R-:W-:Y:S01]  /*08b0*/  LEA R10, P0, R0.reuse, R18, 0x1 ;  /* 0x00000012000a7211 */ /* 0x040fe200078008ff */
[----:B------:R-:W-:Y:S01]  /*08c0*/  IMAD R18, R175, 0x4, R12 ;  /* 0x00000004af127824 */ /* 0x000fe200078e020c */
[-C--:B------:R-:W-:Y:S01]  /*08d0*/  LEA.HI.X.SX32 R15, R17, R20.reuse, 0x1, P1 ;  /* 0x00000014110f7211 */ /* 0x080fe200008f0eff */
[----:B------:R1:W5:Y:S01]  /*08e0*/  LDG.E.U16 R7, desc[UR28][R6.64] ;  /* 0x0000001c06077981 */ /* 0x000362000c1e1500 */
[----:B------:R-:W-:Y:S02]  /*08f0*/  LEA.HI.X.SX32 R11, R0, R20, 0x1, P0 ;  /* 0x00000014000b7211 */ /* 0x000fe400000f0eff */
[C---:B------:R-:W-:Y:S01]  /*0900*/  LEA R20, R175.reuse, R18, 0x2 ;  /* 0x00000012af147211 */ /* 0x040fe200078e10ff */
[----:B------:R4:W5:Y:S04]  /*0910*/  LDG.E.U16 R112, desc[UR28][R14.64] ;  /* 0x0000001c0e707981 */ /* 0x000968000c1e1500 */
[C---:B0-----:R-:W-:Y:S01]  /*0920*/  IMAD R8, R175.reuse, 0x4, R20 ;  /* 0x00000004af087824 */ /* 0x041fe200078e0214 */
[----:B------:R0:W5:Y:S03]  /*0930*/  LDG.E.U16 R11, desc[UR28][R10.64] ;  /* 0x0000001c0a0b7981 */ /* 0x000166000c1e1500 */
[----:B-1----:R-:W-:-:S05]  /*0940*/  IMAD R6, R175, 0x4, R8 ;  /* 0x00000004af067824 */ /* 0x002fca00078e0208 */
[----:B----4-:R-:W-:-:S05]  /*0950*/  LEA R14, R175, R6, 0x2 ;  /* 0x00000006af0e7211 */ /* 0x010fca00078e10ff */
[----:B0-----:R-:W-:-:S04]  /*0960*/  IMAD R10, R175, 0x4, R14 ;  /* 0x00000004af0a7824 */ /* 0x001fc800078e020e */
[C---:B------:R-:W-:Y:S02]  /*0970*/  IMAD R22, R175.reuse, 0x4, R10 ;  /* 0x00000004af167824 */ /* 0x040fe400078e020a */
[----:B------:R-:W-:Y:S02]  /*0980*/  IMAD R0, R40, UR4, RZ ;  /* 0x0000000428007c24 */ /* 0x000fe4000f8e02ff */
[C---:B------:R-:W-:Y:S01]  /*0990*/  IMAD R24, R175.reuse, 0x4, R22 ;  /* 0x00000004af187824 */ /* 0x040fe200078e0216 */
[----:B------:R-:W-:Y:S02]  /*09a0*/  SHF.L.U32 R5, R174, 0x1, RZ ;  /* 0x00000001ae057819 */ /* 0x000fe400000006ff */
[C---:B------:R-:W-:Y:S01]  /*09b0*/  SHF.L.U32 R4, R0.reuse, 0x1, RZ ;  /* 0x0000000100047819 */ /* 0x040fe200000006ff */
[----:B------:R-:W-:Y:S01]  /*09c0*/  IMAD R26, R175, 0x4, R24 ;  /* 0x00000004af1a7824 */ /* 0x000fe200078e0218 */
[----:B------:R-:W-:Y:S01]  /*09d0*/  SHF.R.U32.HI R9, RZ, 0x5, R3 ;  /* 0x00000005ff097819 */ /* 0x000fe20000011603 */
[----:B------:R-:W-:Y:S01]  /*09e0*/  IMAD.HI R0, R0, 0x2, RZ ;  /* 0x0000000200007827 */ /* 0x000fe200078e02ff */
[----:B--2---:R-:W-:-:S03]  /*09f0*/  IADD3 R5, P0, P1, R4, R38, R5 ;  /* 0x0000002604057210 */ /* 0x004fc6000791e005 */
[----:B------:R-:W-:Y:S01]  /*0a00*/  IMAD.HI R174, R174, 0x2, RZ ;  /* 0x00000002aeae7827 */ /* 0x000fe200078e02ff */
[----:B------:R-:W-:Y:S02]  /*0a10*/  LEA R4, R175, R26, 0x2 ;  /* 0x0000001aaf047211 */ /* 0x000fe400078e10ff */
[----:B------:R-:W-:Y:S02]  /*0a20*/  R2UR UR12, R9 ;  /* 0x00000000090c72ca */ /* 0x000fe400000e0000 */
[----:B---3--:R-:W-:Y:S02]  /*0a30*/  R2UR UR18, R28 ;  /* 0x000000001c1272ca */ /* 0x008fe400000e0000 */
[----:B------:R-:W-:Y:S02]  /*0a40*/  IADD3.X R9, PT, PT, R0, R39, R174, P0, P1 ;  /* 0x0000002700097210 */ /* 0x000fe400007e24ae */
[----:B------:R-:W-:Y:S02]  /*0a50*/  LOP3.LUT R0, R3, 0xc0, RZ, 0xc0, !PT ;  /* 0x000000c003007812 */ /* 0x000fe400078ec0ff */
[----:B------:R-:W-:-:S02]  /*0a60*/  LEA R28, R175, R4, 0x2 ;  /* 0x00000004af1c7211 */ /* 0x000fc400078e10ff */
[----:B------:R-:W-:Y:S02]  /*0a70*/  SHF.R.U32.HI R38, RZ, 0x2, R0 ;  /* 0x00000002ff267819 */ /* 0x000fe40000011600 */
[-C--:B------:R-:W-:Y:S01]  /*0a80*/  LEA R104, P0, R16, R5.reuse, 0x1 ;  /* 0x0000000510687211 */ /* 0x080fe200078008ff */
[C---:B------:R-:W-:Y:S01]  /*0a90*/  IMAD R0, R175.reuse, 0x4, R28 ;  /* 0x00000004af007824 */ /* 0x040fe200078e021c */
[----:B------:R-:W-:Y:S02]  /*0aa0*/  LEA R102, P1, R12, R5, 0x1 ;  /* 0x000000050c667211 */ /* 0x000fe400078208ff */
[-C--:B------:R-:W-:Y:S02]  /*0ab0*/  LEA.HI.X.SX32 R105, R16, R9.reuse, 0x1, P0 ;  /* 0x0000000910697211 */ /* 0x080fe400000f0eff */
[----:B------:R-:W-:Y:S02]  /*0ac0*/  LEA R16, R175, R0, 0x2 ;  /* 0x00000000af107211 */ /* 0x000fe400078e10ff */
[----:B------:R-:W-:-:S02]  /*0ad0*/  LEA.HI.X.SX32 R103, R12, R9, 0x1, P1 ;  /* 0x000000090c677211 */ /* 0x000fc400008f0eff */
[-C--:B------:R-:W-:Y:S01]  /*0ae0*/  LEA R100, P0, R18, R5.reuse, 0x1 ;  /* 0x0000000512647211 */ /* 0x080fe200078008ff */
[C---:B------:R-:W-:Y:S01]  /*0af0*/  IMAD R12, R175.reuse, 0x4, R16 ;  /* 0x00000004af0c7824 */ /* 0x040fe200078e0210 */
[----:B------:R-:W-:Y:S02]  /*0b00*/  LEA R94, P1, R6, R5, 0x1 ;  /* 0x00000005065e7211 */ /* 0x000fe400078208ff */
[-C--:B------:R-:W-:Y:S02]  /*0b10*/  LEA.HI.X.SX32 R101, R18, R9.reuse, 0x1, P0 ;  /* 0x0000000912657211 */ /* 0x080fe400000f0eff */
[C---:B------:R-:W-:Y:S02]  /*0b20*/  LEA R18, R175.reuse, R12, 0x2 ;  /* 0x0000000caf127211 */ /* 0x040fe400078e10ff */
[----:B------:R-:W-:Y:S02]  /*0b30*/  LEA.HI.X.SX32 R95, R6, R9, 0x1, P1 ;  /* 0x00000009065f7211 */ /* 0x000fe400008f0eff */
[-C--:B------:R-:W-:Y:S01]  /*0b40*/  LEA R96, P0, R8, R5.reuse, 0x1 ;  /* 0x0000000508607211 */ /* 0x080fe200078008ff */
[----:B------:R-:W-:Y:S01]  /*0b50*/  IMAD R6, R175, 0x4, R18 ;  /* 0x00000004af067824 */ /* 0x000fe200078e0212 */
[----:B------:R-:W-:-:S02]  /*0b60*/  LEA R98, P2, R20, R5, 0x1 ;  /* 0x0000000514627211 */ /* 0x000fc400078408ff */
[----:B------:R-:W-:Y:S02]  /*0b70*/  LEA.HI.X.SX32 R97, R8, R9, 0x1, P0 ;  /* 0x0000000908617211 */ /* 0x000fe400000f0eff */
[----:B------:R-:W-:Y:S02]  /*0b80*/  LEA R90, P0, R10, R5, 0x1 ;  /* 0x000000050a5a7211 */ /* 0x000fe400078008ff */
[C---:B------:R-:W-:Y:S02]  /*0b90*/  LEA R8, R175.reuse, R6, 0x2 ;  /* 0x00000006af087211 */ /* 0x040fe400078e10ff */
[-C--:B------:R-:W-:Y:S02]  /*0ba0*/  LEA.HI.X.SX32 R99, R20, R9.reuse, 0x1, P2 ;  /* 0x0000000914637211 */ /* 0x080fe400010f0eff */
[----:B------:R-:W-:Y:S01]  /*0bb0*/  LEA.HI.X.SX32 R91, R10, R9, 0x1, P0 ;  /* 0x000000090a5b7211 */ /* 0x000fe200000f0eff */
[----:B------:R-:W-:Y:S01]  /*0bc0*/  IMAD R10, R175, 0x4, R8 ;  /* 0x00000004af0a7824 */ /* 0x000fe200078e0208 */
[----:B------:R-:W-:-:S02]  /*0bd0*/  LEA R92, P2, R14, R5, 0x1 ;  /* 0x000000050e5c7211 */ /* 0x000fc400078408ff */
[----:B------:R-:W-:Y:S02]  /*0be0*/  LEA R88, P1, R22, R5, 0x1 ;  /* 0x0000000516587211 */ /* 0x000fe400078208ff */
[-C--:B------:R-:W-:Y:S02]  /*0bf0*/  LEA.HI.X.SX32 R93, R14, R9.reuse, 0x1, P2 ;  /* 0x000000090e5d7211 */ /* 0x080fe400010f0eff */
[----:B------:R-:W-:Y:S02]  /*0c00*/  LEA.HI.X.SX32 R89, R22, R9, 0x1, P1 ;  /* 0x0000000916597211 */ /* 0x000fe400008f0eff */
[C---:B------:R-:W-:Y:S02]  /*0c10*/  LEA R82, P1, R4.reuse, R5, 0x1 ;  /* 0x0000000504527211 */ /* 0x040fe400078208ff */
[----:B------:R-:W-:Y:S02]  /*0c20*/  LEA R14, R175, R10, 0x2 ;  /* 0x0000000aaf0e7211 */ /* 0x000fe400078e10ff */
[----:B------:R-:W-:-:S02]  /*0c30*/  LEA.HI.X.SX32 R83, R4, R9, 0x1, P1 ;  /* 0x0000000904537211 */ /* 0x000fc400008f0eff */
[-C--:B------:R-:W-:Y:S01]  /*0c40*/  LEA R86, P2, R24, R5.reuse, 0x1 ;  /* 0x0000000518567211 */ /* 0x080fe200078408ff */
[----:B------:R-:W-:Y:S01]  /*0c50*/  IMAD R4, R175, 0x4, R14 ;  /* 0x00000004af047824 */ /* 0x000fe200078e020e */
[----:B------:R-:W-:Y:S02]  /*0c60*/  LEA R84, P0, R26, R5, 0x1 ;  /* 0x000000051a547211 */ /* 0x000fe400078008ff */
[-C--:B------:R-:W-:Y:S02]  /*0c70*/  LEA.HI.X.SX32 R87, R24, R9.reuse, 0x1, P2 ;  /* 0x0000000918577211 */ /* 0x080fe400010f0eff */
[----:B------:R-:W-:Y:S02]  /*0c80*/  LEA.HI.X.SX32 R85, R26, R9, 0x1, P0 ;  /* 0x000000091a557211 */ /* 0x000fe400000f0eff */
[-C--:B------:R-:W-:Y:S02]  /*0c90*/  LEA R80, P2, R28, R5.reuse, 0x1 ;  /* 0x000000051c507211 */ /* 0x080fe400078408ff */
[----:B------:R-:W-:-:S02]  /*0ca0*/  LEA R78, P0, R0, R5, 0x1 ;  /* 0x00000005004e7211 */ /* 0x000fc400078008ff */
[C---:B------:R-:W-:Y:S02]  /*0cb0*/  LEA R20, R175.reuse, R4, 0x2 ;  /* 0x00000004af147211 */ /* 0x040fe400078e10ff */
[-C--:B------:R-:W-:Y:S02]  /*0cc0*/  LEA.HI.X.SX32 R81, R28, R9.reuse, 0x1, P2 ;  /* 0x000000091c517211 */ /* 0x080fe400010f0eff */
[----:B------:R-:W-:Y:S01]  /*0cd0*/  LEA.HI.X.SX32 R79, R0, R9, 0x1, P0 ;  /* 0x00000009004f7211 */ /* 0x000fe200000f0eff */
[----:B------:R-:W-:Y:S01]  /*0ce0*/  IMAD R0, R175, 0x4, R20 ;  /* 0x00000004af007824 */ /* 0x000fe200078e0214 */
[-C--:B------:R-:W-:Y:S02]  /*0cf0*/  LEA R76, P1, R16, R5.reuse, 0x1 ;  /* 0x00000005104c7211 */ /* 0x080fe400078208ff */
[----:B------:R-:W-:Y:S02]  /*0d00*/  LEA R74, P2, R12, R5, 0x1 ;  /* 0x000000050c4a7211 */ /* 0x000fe400078408ff */
[----:B------:R-:W-:-:S02]  /*0d10*/  LEA.HI.X.SX32 R77, R16, R9, 0x1, P1 ;  /* 0x00000009104d7211 */ /* 0x000fc400008f0eff */
[----:B------:R-:W-:Y:S02]  /*0d20*/  LEA.HI.X.SX32 R75, R12, R9, 0x1, P2 ;  /* 0x000000090c4b7211 */ /* 0x000fe400010f0eff */
[C---:B------:R-:W-:Y:S02]  /*0d30*/  LEA R70, P1, R6.reuse, R5, 0x1 ;  /* 0x0000000506467211 */ /* 0x040fe400078208ff */
        /* <DEDUP_REMOVED lines=19> */
[C---:B------:R-:W-:Y:S01]  /*0e70*/  IMAD R0, R175.reuse, 0x4, R10 ;  /* 0x00000004af007824 */ /* 0x040fe200078e020a */
[----:B------:R-:W-:Y:S02]  /*0e80*/  LEA R60, P0, R20, R5, 0x1 ;  /* 0x00000005143c7211 */ /* 0x000fe400078008ff */
[----:B------:R-:W-:Y:S02]  /*0e90*/  LEA.HI.X.SX32 R57, R12, R9, 0x1, P2 ;  /* 0x000000090c397211 */ /* 0x000fe400010f0eff */
[----:B------:R-:W-:Y:S02]  /*0ea0*/  LEA R50, P2, R4, R5, 0x1 ;  /* 0x0000000504327211 */ /* 0x000fe400078408ff */
[----:B------:R-:W-:Y:S02]  /*0eb0*/  LEA R12, R175, R0, 0x2 ;  /* 0x00000000af0c7211 */ /* 0x000fe400078e10ff */
[----:B------:R-:W-:-:S02]  /*0ec0*/  LEA.HI.X.SX32 R61, R20, R9, 0x1, P0 ;  /* 0x00000009143d7211 */ /* 0x000fc400000f0eff */
[----:B------:R-:W-:Y:S01]  /*0ed0*/  LEA.HI.X.SX32 R51, R4, R9, 0x1, P2 ;  /* 0x0000000904337211 */ /* 0x000fe200010f0eff */
[----:B------:R-:W-:Y:S01]  /*0ee0*/  IMAD R4, R175, 0x4, R12 ;  /* 0x00000004af047824 */ /* 0x000fe200078e020c */
[-C--:B------:R-:W-:Y:S02]  /*0ef0*/  LEA R54, P0, R6, R5.reuse, 0x1 ;  /* 0x0000000506367211 */ /* 0x080fe400078008ff */
[----:B------:R-:W-:Y:S01]  /*0f00*/  LEA R52, P1, R8, R5, 0x1 ;  /* 0x0000000508347211 */ /* 0x000fe200078208ff */
[----:B------:R-:W-:Y:S01]  /*0f10*/  IMAD.SHL.U32 R37, R3, 0x2, RZ ;  /* 0x0000000203257824 */ /* 0x000fe200078e00ff */
[-C--:B------:R-:W-:Y:S02]  /*0f20*/  LEA.HI.X.SX32 R55, R6, R9.reuse, 0x1, P0 ;  /* 0x0000000906377211 */ /* 0x080fe400000f0eff */
[----:B------:R-:W-:Y:S02]  /*0f30*/  LEA.HI.X.SX32 R53, R8, R9, 0x1, P1 ;  /* 0x0000000908357211 */ /* 0x000fe400008f0eff */
[----:B------:R-:W-:-:S02]  /*0f40*/  LEA R48, P0, R10, R5, 0x1 ;  /* 0x000000050a307211 */ /* 0x000fc400078008ff */
[-C--:B------:R-:W-:Y:S02]  /*0f50*/  LEA R46, P1, R0, R5.reuse, 0x1 ;  /* 0x00000005002e7211 */ /* 0x080fe400078208ff */
[-C--:B------:R-:W-:Y:S02]  /*0f60*/  LEA R44, P2, R12, R5.reuse, 0x1 ;  /* 0x000000050c2c7211 */ /* 0x080fe400078408ff */
[----:B------:R-:W-:Y:S02]  /*0f70*/  LEA R42, P3, R4, R5, 0x1 ;  /* 0x00000005042a7211 */ /* 0x000fe400078608ff */
[-C--:B------:R-:W-:Y:S02]  /*0f80*/  LEA.HI.X.SX32 R49, R10, R9.reuse, 0x1, P0 ;  /* 0x000000090a317211 */ /* 0x080fe400000f0eff */
[-C--:B------:R-:W-:Y:S02]  /*0f90*/  LEA.HI.X.SX32 R47, R0, R9.reuse, 0x1, P1 ;  /* 0x00000009002f7211 */ /* 0x080fe400008f0eff */
[----:B------:R-:W-:-:S02]  /*0fa0*/  LEA.HI.X.SX32 R45, R12, R9, 0x1, P2 ;  /* 0x000000090c2d7211 */ /* 0x000fc400010f0eff */
[----:B------:R-:W-:Y:S02]  /*0fb0*/  LEA.HI.X.SX32 R43, R4, R9, 0x1, P3 ;  /* 0x00000009042b7211 */ /* 0x000fe400018f0eff */
[----:B------:R-:W-:Y:S01]  /*0fc0*/  LOP3.LUT R39, R38, 0x1fe, R37, 0x78, !PT ;  /* 0x000001fe26277812 */ /* 0x000fe200078e7825 */
[----:B------:R-:W-:Y:S06]  /*0fd0*/  BRA.U UP0, `(.L_x_5) ;  /* 0x0000000100187547 */ /* 0x000fec000b800000 */
[----:B------:R-:W-:Y:S01]  /*0fe0*/  ELECT P0, URZ, PT ;  /* 0x0000000000ff782f */ /* 0x000fe20003800000 */
[----:B------:R-:W-:Y:S01]  /*0ff0*/  HFMA2 R0, -RZ, RZ, 0, 5.9604644775390625e-08 ;  /* 0x00000001ff007431 */ /* 0x000fe200000001ff */
[----:B------:R-:W-:Y:S01]  /*1000*/  UMOV UR4, 0x40 ;  /* 0x0000004000047882 */ /* 0x000fe20000000000 */
[----:B------:R-:W-:Y:S01]  /*1010*/  UVIRTCOUNT.DEALLOC.SMPOOL 0x80 ;  /* 0x000000800000784c */ /* 0x000fe20000000000 */
[----:B------:R-:W-:-:S09]  /*1020*/  ULEA UR4, UR6, UR4, 0x18 ;  /* 0x0000000406047291 */ /* 0x000fd2000f8ec0ff */
[----:B------:R0:W-:Y:S03]  /*1030*/  @P0 STS.U8 [UR4], R0 ;  /* 0x00000000ff000988 */ /* 0x0001e60008000004 */
.L_x_5:
[----:B------:R-:W-:Y:S01]  /*1040*/  USHF.L.U32 UR4, UR12, 0x15, URZ ;  /* 0x000000150c047899 */ /* 0x000fe200080006ff */
[----:B------:R-:W-:Y:S01]  /*1050*/  LOP3.LUT R38, R39, 0x40, RZ, 0x3c, !PT ;  /* 0x0000004027267812 */ /* 0x000fe200078e3cff */
[----:B------:R-:W-:Y:S01]  /*1060*/  ULOP3.LUT UR22, UR12, 0x4, URZ, 0xc0, !UPT ;  /* 0x000000040c167892 */ /* 0x000fe2000f8ec0ff */
[----:B------:R-:W-:Y:S01]  /*1070*/  LOP3.LUT P1, RZ, R3, 0xff, RZ, 0xc0, !PT ;  /* 0x000000ff03ff7812 */ /* 0x000fe2000782c0ff */
[----:B------:R-:W-:Y:S01]  /*1080*/  ULOP3.LUT UR6, UR4, 0x600000, URZ, 0xc0, !UPT ;  /* 0x0060000004067892 */ /* 0x000fe2000f8ec0ff */
[----:B-----5:R1:W-:Y:S01]  /*1090*/  STS.U16 [R39+UR17+0xc000], R30 ;  /* 0x00c0001e27007988 */ /* 0x0203e20008000411 */
[----:B------:R-:W-:Y:S01]  /*10a0*/  UMOV UR5, 0x1 ;  /* 0x0000000100057882 */ /* 0x000fe20000000000 */
[----:B------:R-:W-:Y:S01]  /*10b0*/  UIADD3 UR20, UPT, UPT, UR17, 0xe000, URZ ;  /* 0x0000e00011147890 */ /* 0x000fe2000fffe0ff */
[----:B0-----:R-:W-:Y:S01]  /*10c0*/  PRMT R0, RZ, 0x7610, R0 ;  /* 0x00007610ff007816 */ /* 0x001fe20000000000 */
[----:B------:R-:W-:Y:S01]  /*10d0*/  ULEA UR19, UR22, UR6, 0x3 ;  /* 0x0000000616137291 */ /* 0x000fe2000f8e18ff */
[----:B------:R0:W-:Y:S01]  /*10e0*/  STS.U16 [R39+UR17+0xc400], R32 ;  /* 0x00c4002027007988 */ /* 0x0001e20008000411 */
[----:B------:R-:W2:Y:S01]  /*10f0*/  LDCU UR7, c[0x0][0x3f0] ;  /* 0x00007e00ff0777ac */ /* 0x000ea20008000800 */
[----:B------:R-:W-:-:S02]  /*1100*/  PRMT R4, RZ, 0x7610, R4 ;  /* 0x00007610ff047816 */ /* 0x000fc40000000004 */
[----:B------:R-:W-:Y:S01]  /*1110*/  STS.U16 [R39+UR17+0xc800], R34 ;  /* 0x00c8002227007988 */ /* 0x000fe20008000411 */
[----:B------:R-:W-:Y:S01]  /*1120*/  UIADD3 UR19, UPT, UPT, UR18, UR19, URZ ;  /* 0x0000001312137290 */ /* 0x000fe2000fffe0ff */
[----:B------:R-:W-:Y:S01]  /*1130*/  PRMT R6, RZ, 0x7610, R6 ;  /* 0x00007610ff067816 */ /* 0x000fe20000000006 */
[----:B------:R-:W-:Y:S01]  /*1140*/  VOTEU.ALL UP1, P1 ;  /* 0x0000000000ff7886 */ /* 0x000fe20000820000 */
[----:B------:R-:W-:Y:S01]  /*1150*/  STS.U16 [R39+UR17+0xcc00], R36 ;  /* 0x00cc002427007988 */ /* 0x000fe20008000411 */
[----:B------:R-:W-:Y:S01]  /*1160*/  VOTEU.ALL UP2, P1 ;  /* 0x0000000000ff7886 */ /* 0x000fe20000840000 */
[----:B------:R-:W-:Y:S02]  /*1170*/  PRMT R8, RZ, 0x7610, R8 ;  /* 0x00007610ff087816 */ /* 0x000fe40000000008 */
[----:B------:R-:W-:Y:S01]  /*1180*/  STS.U16 [R39+UR17+0xd000], R106 ;  /* 0x00d0006a27007988 */ /* 0x000fe20008000411 */
[----:B------:R-:W-:-:S04]  /*1190*/  @!UP1 UIADD3 UR8, UPT, UPT, -UR5, 0x100000, URZ ;  /* 0x0010000005089890 */ /* 0x000fc8000fffe1ff */
[----:B------:R-:W-:Y:S02]  /*11a0*/  @!UP1 USHF.L.U32 UR9, UR8, 0xb, URZ ;  /* 0x0000000b08099899 */ /* 0x000fe400080006ff */
[----:B------:R-:W-:Y:S01]  /*11b0*/  @!UP1 USHF.L.U32 UR8, UR8, 0x1, URZ ;  /* 0x0000000108089899 */ /* 0x000fe200080006ff */
[----:B------:R-:W-:Y:S01]  /*11c0*/  PRMT R10, RZ, 0x7610, R10 ;  /* 0x00007610ff0a7816 */ /* 0x000fe2000000000a */
[----:B------:R-:W-:Y:S01]  /*11d0*/  STS.U16 [R39+UR17+0xd400], R108 ;  /* 0x00d4006c27007988 */ /* 0x000fe20008000411 */
[----:B------:R-:W-:Y:S02]  /*11e0*/  PRMT R12, RZ, 0x7610, R12 ;  /* 0x00007610ff0c7816 */ /* 0x000fe4000000000c */
[----:B--2---:R-:W-:Y:S01]  /*11f0*/  ISETP.LT.AND P2, PT, RZ, UR7, PT ;  /* 0x00000007ff007c0c */ /* 0x004fe2000bf41270 */
[----:B------:R-:W-:Y:S01]  /*1200*/  STS.U16 [R39+UR17+0xd800], R110 ;  /* 0x00d8006e27007988 */ /* 0x000fe20008000411 */
[----:B------:R-:W-:Y:S02]  /*1210*/  PRMT R14, RZ, 0x7610, R14 ;  /* 0x00007610ff0e7816 */ /* 0x000fe4000000000e */
[----:B------:R-:W-:Y:S01]  /*1220*/  PRMT R16, RZ, 0x7610, R16 ;  /* 0x00007610ff107816 */ /* 0x000fe20000000010 */
[----:B------:R-:W-:Y:S01]  /*1230*/  STS.U16 [R39+UR17+0xdc00], R112 ;  /* 0x00dc007027007988 */ /* 0x000fe20008000411 */
[----:B------:R-:W-:-:S02]  /*1240*/  PRMT R18, RZ, 0x7610, R18 ;  /* 0x00007610ff127816 */ /* 0x000fc40000000012 */
[----:B------:R-:W-:Y:S01]  /*1250*/  PRMT R20, RZ, 0x7610, R20 ;  /* 0x00007610ff147816 */ /* 0x000fe20000000014 */
[----:B------:R2:W-:Y:S01]  /*1260*/  STS.U16 [R38+UR17+0xc200], R19 ;  /* 0x00c2001326007988 */ /* 0x0005e20008000411 */
[----:B------:R-:W-:Y:S02]  /*1270*/  PRMT R22, RZ, 0x7610, R22 ;  /* 0x00007610ff167816 */ /* 0x000fe40000000016 */
[----:B------:R-:W-:Y:S01]  /*1280*/  PRMT R24, RZ, 0x7610, R24 ;  /* 0x00007610ff187816 */ /* 0x000fe20000000018 */
[----:B------:R3:W-:Y:S01]  /*1290*/  STS.U16 [R38+UR17+0xc600], R21 ;  /* 0x00c6001526007988 */ /* 0x0007e20008000411 */
[----:B------:R-:W-:Y:S02]  /*12a0*/  PRMT R26, RZ, 0x7610, R26 ;  /* 0x00007610ff1a7816 */ /* 0x000fe4000000001a */
[----:B------:R-:W-:Y:S01]  /*12b0*/  PRMT R28, RZ, 0x7610, R28 ;  /* 0x00007610ff1c7816 */ /* 0x000fe2000000001c */
[----:B------:R4:W-:Y:S01]  /*12c0*/  STS.U16 [R38+UR17+0xca00], R23 ;  /* 0x00ca001726007988 */ /* 0x0009e20008000411 */
[----:B-1----:R-:W-:-:S02]  /*12d0*/  PRMT R30, RZ, 0x7610, R30 ;  /* 0x00007610ff1e7816 */ /* 0x002fc4000000001e */
[----:B0-----:R-:W-:Y:S01]  /*12e0*/  PRMT R32, RZ, 0x7610, R32 ;  /* 0x00007610ff207816 */ /* 0x001fe20000000020 */
[----:B------:R0:W-:Y:S01]  /*12f0*/  STS.U16 [R38+UR17+0xce00], R25 ;  /* 0x00ce001926007988 */ /* 0x0001e20008000411 */
[----:B------:R-:W-:Y:S02]  /*1300*/  PRMT R5, RZ, 0x7610, R5 ;  /* 0x00007610ff057816 */ /* 0x000fe40000000005 */
[----:B------:R-:W-:Y:S01]  /*1310*/  PRMT R9, RZ, 0x7610, R9 ;  /* 0x00007610ff097816 */ /* 0x000fe20000000009 */
[----:B------:R1:W-:Y:S01]  /*1320*/  STS.U16 [R38+UR17+0xd200], R27 ;  /* 0x00d2001b26007988 */ /* 0x0003e20008000411 */
[----:B------:R-:W-:Y:S02]  /*1330*/  PRMT R13, RZ, 0x7610, R13 ;  /* 0x00007610ff0d7816 */ /* 0x000fe4000000000d */
[----:B------:R-:W-:Y:S01]  /*1340*/  PRMT R15, RZ, 0x7610, R15 ;  /* 0x00007610ff0f7816 */ /* 0x000fe2000000000f */
[----:B------:R-:W-:Y:S01]  /*1350*/  STS.U16 [R38+UR17+0xd600], R29 ;  /* 0x00d6001d26007988 */ /* 0x000fe20008000411 */
[----:B------:R-:W-:-:S02]  /*1360*/  PRMT R17, RZ, 0x7610, R17 ;  /* 0x00007610ff117816 */ /* 0x000fc40000000011 */
[----:B--2---:R-:W-:Y:S01]  /*1370*/  PRMT R19, RZ, 0x7610, R19 ;  /* 0x00007610ff137816 */ /* 0x004fe20000000013 */
[----:B------:R2:W-:Y:S01]  /*1380*/  STS.U16 [R38+UR17+0xda00], R7 ;  /* 0x00da000726007988 */ /* 0x0005e20008000411 */
[----:B---3--:R-:W-:Y:S02]  /*1390*/  PRMT R21, RZ, 0x7610, R21 ;  /* 0x00007610ff157816 */ /* 0x008fe40000000015 */
[----:B----4-:R-:W-:Y:S01]  /*13a0*/  PRMT R23, RZ, 0x7610, R23 ;  /* 0x00007610ff177816 */ /* 0x010fe20000000017 */
[----:B------:R3:W-:Y:S01]  /*13b0*/  STS.U16 [R38+UR17+0xde00], R11 ;  /* 0x00de000b26007988 */ /* 0x0007e20008000411 */
[----:B0-----:R-:W-:Y:S02]  /*13c0*/  PRMT R25, RZ, 0x7610, R25 ;  /* 0x00007610ff197816 */ /* 0x001fe40000000019 */
[----:B-1----:R-:W-:Y:S01]  /*13d0*/  PRMT R27, RZ, 0x7610, R27 ;  /* 0x00007610ff1b7816 */ /* 0x002fe2000000001b */
[----:B------:R-:W-:Y:S01]  /*13e0*/  STTM.16dp32bit_t0_t15.x16 tmem[UR19], RZ ;  /* 0x000000ff000079ed */ /* 0x000fe20008a00013 */
[----:B------:R-:W-:Y:S01]  /*13f0*/  STTM.16dp32bit_t16_t31.x16 tmem[UR19+0x10], RZ ;  /* 0x000010ff000079ed */ /* 0x000fe20008a20013 */
[----:B------:R-:W0:Y:S02]  /*1400*/  FENCE.VIEW.ASYNC.T ;  /* 0x00000000000073c6 */ /* 0x000e240000000200 */
[----:B0-----:R-:W-:Y:S01]  /*1410*/  BAR.SYNC.DEFER_BLOCKING 0x0 ;  /* 0x0000000000007b1d */ /* 0x001fe20000010000 */
[----:B--2---:R-:W-:-:S02]  /*1420*/  PRMT R7, RZ, 0x7610, R7 ;  /* 0x00007610ff077816 */ /* 0x004fc40000000007 */
[----:B------:R-:W-:Y:S02]  /*1430*/  PRMT R29, RZ, 0x7610, R29 ;  /* 0x00007610ff1d7816 */ /* 0x000fe4000000001d */
[----:B---3--:R-:W-:Y:S02]  /*1440*/  PRMT R11, RZ, 0x7610, R11 ;  /* 0x00007610ff0b7816 */ /* 0x008fe4000000000b */
[----:B------:R-:W-:Y:S02]  /*1450*/  PRMT R31, RZ, 0x7610, R31 ;  /* 0x00007610ff1f7816 */ /* 0x000fe4000000001f */
[----:B------:R-:W-:Y:S01]  /*1460*/  PRMT R33, RZ, 0x7610, R33 ;  /* 0x00007610ff217816 */ /* 0x000fe20000000021 */
[----:B------:R-:W0:Y:S02]  /*1470*/  FENCE.VIEW.ASYNC.S ;  /* 0x00000000000073c6 */ /* 0x000e240000000000 */
[----:B0-----:R0:W1:Y:S02]  /*1480*/  @!UP2 SYNCS.EXCH.64 URZ, [UR20], UR8 ;  /* 0x0000000814ffa5b2 */ /* 0x0010640008000100 */
[----:B-1----:R-:W-:Y:S01]  /*1490*/  BAR.SYNC.DEFER_BLOCKING 0x0 ;  /* 0x0000000000007b1d */ /* 0x002fe20000010000 */
[----:B------:R-:W-:-:S05]  /*14a0*/  PRMT R35, RZ, 0x7610, R35 ;  /* 0x00007610ff237816 */ /* 0x000fca0000000023 */
[----:B------:R-:W2:Y:S04]  /*14b0*/  @P2 LDG.E.U16 R0, desc[UR28][R104.64] ;  /* 0x0000001c68002981 */ /* 0x000ea8000c1e1500 */
[----:B------:R-:W3:Y:S04]  /*14c0*/  @P2 LDG.E.U16 R4, desc[UR28][R100.64] ;  /* 0x0000001c64042981 */ /* 0x000ee8000c1e1500 */
[----:B------:R-:W4:Y:S04]  /*14d0*/  @P2 LDG.E.U16 R6, desc[UR28][R96.64] ;  /* 0x0000001c60062981 */ /* 0x000f28000c1e1500 */
        /* <DEDUP_REMOVED lines=28> */
[----:B------:R-:W4:Y:S01]  /*16a0*/  @P2 LDG.E.U16 R35, desc[UR28][R42.64] ;  /* 0x0000001c2a232981 */ /* 0x000f22000c1e1500 */
[----:B0-----:R-:W-:-:S04]  /*16b0*/  @!UP1 UIADD3 UR8, UPT, UPT, -UR5, 0x100000, URZ ;  /* 0x0010000005089890 */ /* 0x001fc8000fffe1ff */
[----:B------:R-:W-:Y:S02]  /*16c0*/  @!UP1 USHF.L.U32 UR9, UR8, 0xb, URZ ;  /* 0x0000000b08099899 */ /* 0x000fe400080006ff */
[----:B------:R-:W-:Y:S01]  /*16d0*/  @!UP1 USHF.L.U32 UR8, UR8, 0x1, URZ ;  /* 0x0000000108089899 */ /* 0x000fe200080006ff */
[----:B------:R-:W-:Y:S01]  /*16e0*/  VOTEU.ALL UP2, P1 ;  /* 0x0000000000ff7886 */ /* 0x000fe20000840000 */
[----:B------:R-:W-:-:S04]  /*16f0*/  @!UP1 UIADD3 UR4, UPT, UPT, -UR5, 0x100000, URZ ;  /* 0x0010000005049890 */ /* 0x000fc8000fffe1ff */
[----:B------:R-:W-:Y:S02]  /*1700*/  @!UP1 USHF.L.U32 UR5, UR4, 0xb, URZ ;  /* 0x0000000b04059899 */ /* 0x000fe400080006ff */
[----:B------:R-:W-:Y:S02]  /*1710*/  @!UP1 USHF.L.U32 UR4, UR4, 0x1, URZ ;  /* 0x0000000104049899 */ /* 0x000fe400080006ff */
[----:B------:R-:W-:Y:S01]  /*1720*/  UIADD3 UR21, UPT, UPT, UR18, 0x100000, URZ ;  /* 0x0010000012157890 */ /* 0x000fe2000fffe0ff */
[----:B------:R-:W-:-:S03]  /*1730*/  ISETP.EQ.U32.AND P3, PT, RZ, UR12, P2 ;  /* 0x0000000cff007c0c */ /* 0x000fc60009762070 */
[----:B------:R-:W-:-:S04]  /*1740*/  UIADD3 UR6, UPT, UPT, UR6, UR21, URZ ;  /* 0x0000001506067290 */ /* 0x000fc8000fffe0ff */
[----:B------:R-:W-:Y:S01]  /*1750*/  ULEA UR22, UR22, UR6, 0x4 ;  /* 0x0000000616167291 */ /* 0x000fe2000f8e20ff */
[----:B------:R0:W1:Y:S01]  /*1760*/  @!UP2 SYNCS.EXCH.64 URZ, [UR17+0xe008], UR8 ;  /* 0x00e0080811ffa5b2 */ /* 0x0000620008000100 */
[----:B------:R-:W-:Y:S01]  /*1770*/  VOTEU.ALL UP2, P1 ;  /* 0x0000000000ff7886 */ /* 0x000fe20000840000 */
[----:B------:R-:W-:Y:S02]  /*1780*/  UIADD3 UR6, UPT, UPT, UR17, 0x4000, URZ ;  /* 0x0000400011067890 */ /* 0x000fe4000fffe0ff */
[----:B--2---:R0:W-:Y:S04]  /*1790*/  STS.U16 [R39+UR17], R0 ;  /* 0x0000000027007988 */ /* 0x0041e80008000411 */
[----:B---3--:R0:W-:Y:S04]  /*17a0*/  STS.U16 [R39+UR17+0x400], R4 ;  /* 0x0004000427007988 */ /* 0x0081e80008000411 */
[----:B----4-:R0:W-:Y:S04]  /*17b0*/  STS.U16 [R39+UR17+0x800], R6 ;  /* 0x0008000627007988 */ /* 0x0101e80008000411 */
[----:B------:R0:W-:Y:S04]  /*17c0*/  STS.U16 [R39+UR17+0xc00], R8 ;  /* 0x000c000827007988 */ /* 0x0001e80008000411 */
        /* <DEDUP_REMOVED lines=27> */
[----:B------:R0:W-:Y:S01]  /*1980*/  STS.U16 [R38+UR17+0x3e00], R35 ;  /* 0x003e002326007988 */ /* 0x0001e20008000411 */
[----:B-1----:R1:W-:Y:S06]  /*1990*/  MEMBAR.ALL.CTA ;  /* 0x0000000000007992 */ /* 0x0023ec0000008000 */
[----:B-1----:R-:W-:Y:S04]  /*19a0*/  FENCE.VIEW.ASYNC.S ;  /* 0x00000000000073c6 */ /* 0x002fe80000000000 */
[----:B------:R-:W1:Y:S02]  /*19b0*/  FENCE.VIEW.ASYNC.S ;  /* 0x00000000000073c6 */ /* 0x000e640000000000 */
[----:B-1----:R0:W1:Y:S02]  /*19c0*/  @!UP2 SYNCS.EXCH.64 URZ, [UR17+0x4000], UR4 ;  /* 0x0040000411ffa5b2 */ /* 0x0020640008000100 */
[----:B-1----:R-:W-:Y:S06]  /*19d0*/  BAR.SYNC.DEFER_BLOCKING 0x0 ;  /* 0x0000000000007b1d */ /* 0x002fec0000010000 */
[----:B0-----:R-:W-:Y:S05]  /*19e0*/  @!P3 BRA `(.L_x_6) ;  /* 0x000000000084b947 */ /* 0x001fea0003800000 */
[----:B------:R-:W-:Y:S02]  /*19f0*/  UIADD3 UR4, UPT, UPT, UR17, 0xc000, URZ ;  /* 0x0000c00011047890 */ /* 0x000fe4000fffe0ff */
[----:B------:R-:W-:Y:S02]  /*1a00*/  USHF.R.U32.HI UR10, URZ, 0x4, UR17 ;  /* 0x00000004ff0a7899 */ /* 0x000fe40008011611 */
[----:B------:R-:W-:Y:S02]  /*1a10*/  USHF.R.U32.HI UR4, URZ, 0x4, UR4 ;  /* 0x00000004ff047899 */ /* 0x000fe40008011604 */
[----:B------:R-:W-:Y:S02]  /*1a20*/  USGXT.U32 UR10, UR10, 0xe ;  /* 0x0000000e0a0a789a */ /* 0x000fe40008000000 */
[----:B------:R-:W-:Y:S02]  /*1a30*/  USGXT.U32 UR8, UR4, 0xe ;  /* 0x0000000e0408789a */ /* 0x000fe40008000000 */
[----:B------:R-:W-:-:S02]  /*1a40*/  UIADD3 UR34, UP3, UPT, UR10, 0x2, URZ ;  /* 0x000000020a227890 */ /* 0x000fc4000ff7e0ff */
[----:B------:R-:W-:Y:S01]  /*1a50*/  UIADD3 UR32, UP2, UPT, UR8, 0x80, URZ ;  /* 0x0000008008207890 */ /* 0x000fe2000ff5e0ff */
[----:B------:R-:W-:Y:S01]  /*1a60*/  UMOV UR4, URZ ;  /* 0x000000ff00047c82 */ /* 0x000fe20008000000 */
[----:B------:R-:W-:Y:S01]  /*1a70*/  UMOV UR36, 0x0 ;  /* 0x0000000000247882 */ /* 0x000fe20000000000 */
[----:B------:R-:W-:Y:S02]  /*1a80*/  UIADD3.X UR35, UPT, UPT, UR4, 0x40004040, URZ, UP3, !UPT ;  /* 0x4000404004237890 */ /* 0x000fe40009ffe4ff */
[----:B------:R-:W-:Y:S02]  /*1a90*/  UIADD3.X UR33, UPT, UPT, UR4, 0x40004040, URZ, UP2, !UPT ;  /* 0x4000404004217890 */ /* 0x000fe400097fe4ff */
[----:B------:R-:W-:Y:S02]  /*1aa0*/  UIADD3.64 UR24, UPT, UPT, UR34, 0x2, URZ ;  /* 0x0000000222187897 */ /* 0x000fe4000fffe0ff */
[----:B------:R-:W-:Y:S02]  /*1ab0*/  UIADD3.64 UR14, UPT, UPT, UR32, 0x80, URZ ;  /* 0x00000080200e7897 */ /* 0x000fe4000fffe0ff */
[----:B------:R-:W-:-:S02]  /*1ac0*/  UIADD3.64 UR30, UPT, UPT, UR34, 0x4, URZ ;  /* 0x00000004221e7897 */ /* 0x000fc4000fffe0ff */
[----:B------:R-:W-:Y:S01]  /*1ad0*/  UIADD3.64 UR26, UPT, UPT, UR32, 0x100, URZ ;  /* 0x00000100201a7897 */ /* 0x000fe2000fffe0ff */
[----:B------:R-:W-:Y:S01]  /*1ae0*/  UMOV UR37, 0x4208490 ;  /* 0x0420849000257882 */ /* 0x000fe20000000000 */
[----:B------:R-:W-:Y:S01]  /*1af0*/  UMOV UR11, 0x40004040 ;  /* 0x40004040000b7882 */ /* 0x000fe20000000000 */
[----:B------:R-:W-:Y:S01]  /*1b00*/  UMOV UR9, 0x40004040 ;  /* 0x4000404000097882 */ /* 0x000fe20000000000 */
[----:B------:R-:W-:Y:S01]  /*1b10*/  UMOV UR38, 0x0 ;  /* 0x0000000000267882 */ /* 0x000fe20000000000 */
[----:B------:R-:W-:Y:S01]  /*1b20*/  UMOV UR39, 0x4208490 ;  /* 0x0420849000277882 */ /* 0x000fe20000000000 */
[----:B------:R-:W-:Y:S01]  /*1b30*/  UMOV UR40, 0x0 ;  /* 0x0000000000287882 */ /* 0x000fe20000000000 */
[----:B------:R-:W-:Y:S01]  /*1b40*/  UMOV UR41, 0x4208490 ;  /* 0x0420849000297882 */ /* 0x000fe20000000000 */
[----:B------:R-:W-:Y:S01]  /*1b50*/  UMOV UR4, UR6 ;  /* 0x0000000600047c82 */ /* 0x000fe20008000000 */
[----:B------:R-:W-:Y:S01]  /*1b60*/  UMOV UR5, URZ ;  /* 0x000000ff00057c82 */ /* 0x000fe20008000000 */
[----:B------:R0:W-:Y:S01]  /*1b70*/  UTCHMMA gdesc[UR8], gdesc[UR10], tmem[UR21], tmem[UR36], idesc[UR37], !UPT ;  /* 0x00ff240a080075ea */ /* 0x0001e2000f800015 */
[----:B------:R-:W-:Y:S01]  /*1b80*/  UMOV UR42, 0x0 ;  /* 0x00000000002a7882 */ /* 0x000fe20000000000 */
[----:B------:R-:W-:Y:S01]  /*1b90*/  UMOV UR43, 0x4208490 ;  /* 0x04208490002b7882 */ /* 0x000fe20000000000 */
[----:B------:R0:W-:Y:S01]  /*1ba0*/  UTCHMMA gdesc[UR32], gdesc[UR34], tmem[UR21], tmem[UR38], idesc[UR39], UPT ;  /* 0x00ff2622200075ea */ /* 0x0001e2000b800015 */
[----:B------:R-:W-:Y:S01]  /*1bb0*/  UMOV UR4, UR4 ;  /* 0x0000000400047c82 */ /* 0x000fe20008000000 */
[----:B------:R0:W-:Y:S01]  /*1bc0*/  UTCHMMA gdesc[UR14], gdesc[UR24], tmem[UR21], tmem[UR40], idesc[UR41], UPT ;  /* 0x00ff28180e0075ea */ /* 0x0001e2000b800015 */
[----:B------:R0:W-:Y:S01]  /*1bd0*/  UTCHMMA gdesc[UR26], gdesc[UR30], tmem[UR21], tmem[UR42], idesc[UR43], UPT ;  /* 0x00ff2a1e1a0075ea */ /* 0x0001e2000b800015 */
[----:B------:R0:W-:Y:S01]  /*1be0*/  UTCBAR [UR4], URZ ;  /* 0x000000ff040073e9 */ /* 0x0001e200080000ff */
[----:B------:R-:W-:Y:S01]  /*1bf0*/  NOP ;  /* 0x0000000000007918 */ /* 0x000fe20000000000 */
.L_x_6:
[----:B------:R-:W-:Y:S05]  /*1c00*/  @!P2 BRA `(.L_x_7) ;  /* 0x000000000008a947 */ /* 0x000fea0003800000 */
[----:B------:R-:W1:Y:S02]  /*1c10*/  SYNCS.PHASECHK.TRANS64.TRYWAIT P0, [UR17+0x4000], RZ ;  /* 0x004000ffff0075a7 */ /* 0x000e640008001111 */
[----:B-1----:R-:W-:Y:S05]  /*1c20*/  @!P0 BRA `(.L_x_8) ;  /* 0x0000005400c88947 */ /* 0x002fea0003800000 */
.L_x_7:
[----:B------:R-:W-:Y:S01]  /*1c30*/  BAR.SYNC.DEFER_BLOCKING 0x0 ;  /* 0x0000000000007b1d */ /* 0x000fe20000010000 */
[----:B------:R-:W-:Y:S02]  /*1c40*/  LOP3.LUT R108, R37, 0x1e, RZ, 0xc0, !PT ;  /* 0x0000001e256c7812 */ /* 0x000fe400078ec0ff */
[----:B------:R-:W-:Y:S02]  /*1c50*/  PRMT R178, RZ, 0x7610, R178 ;  /* 0x00007610ffb27816 */ /* 0x000fe400000000b2 */
[----:B------:R-:W-:Y:S01]  /*1c60*/  PRMT R182, RZ, 0x7610, R182 ;  /* 0x00007610ffb67816 */ /* 0x000fe200000000b6 */
[----:B0-----:R-:W0:Y:S02]  /*1c70*/  LDCU UR9, c[0x0][0x3a8] ;  /* 0x00007500ff0977ac */ /* 0x001e240008000800 */
[----:B------:R-:W1:Y:S01]  /*1c80*/  LDC.64 R146, c[0x0][0x390] ;  /* 0x0000e400ff927b82 */ /* 0x000e620000000a00 */
[----:B------:R-:W-:Y:S01]  /*1c90*/  LDTM.16dp32bit_t0_t15.x32 R4, tmem[UR22] ;  /* 0x00000016000479ee */ /* 0x000fe20008a80000 */
[----:B------:R-:W0:Y:S01]  /*1ca0*/  LDTM.16dp32bit_t16_t31.x32 R4, tmem[UR22+0x20] ;  /* 0x00002016000479ee */ /* 0x000e220008aa0000 */
[----:B------:R-:W-:Y:S01]  /*1cb0*/  PRMT R186, RZ, 0x7610, R186 ;  /* 0x00007610ffba7816 */ /* 0x000fe200000000ba */
[----:B------:R-:W2:Y:S01]  /*1cc0*/  LDCU.64 UR24, c[0x0][0x3d0] ;  /* 0x00007a00ff1877ac */ /* 0x000ea20008000a00 */
[----:B------:R-:W-:-:S02]  /*1cd0*/  PRMT R190, RZ, 0x7610, R190 ;  /* 0x00007610ffbe7816 */ /* 0x000fc400000000be */
[----:B------:R-:W-:Y:S01]  /*1ce0*/  PRMT R194, RZ, 0x7610, R194 ;  /* 0x00007610ffc27816 */ /* 0x000fe200000000c2 */
[----:B------:R-:W3:Y:S01]  /*1cf0*/  LDC R145, c[0x0][0x3d8] ;  /* 0x0000f600ff917b82 */ /* 0x000ee20000000800 */
[----:B------:R-:W-:Y:S02]  /*1d00*/  PRMT R198, RZ, 0x7610, R198 ;  /* 0x00007610ffc67816 */ /* 0x000fe400000000c6 */
[----:B------:R-:W-:Y:S02]  /*1d10*/  PRMT R202, RZ, 0x7610, R202 ;  /* 0x00007610ffca7816 */ /* 0x000fe400000000ca */
[----:B------:R-:W-:Y:S02]  /*1d20*/  PRMT R179, RZ, 0x7610, R179 ;  /* 0x00007610ffb37816 */ /* 0x000fe400000000b3 */
[----:B------:R-:W-:Y:S01]  /*1d30*/  PRMT R183, RZ, 0x7610, R183 ;  /* 0x00007610ffb77816 */ /* 0x000fe200000000b7 */
[----:B------:R-:W4:Y:S01]  /*1d40*/  @!P1 SYNCS.CCTL.IV [UR17+0x4000] ;  /* 0x00400000ff0099b1 */ /* 0x000f220008000011 */
[----:B------:R-:W-:Y:S01]  /*1d50*/  NOP ;  /* 0x0000000000007918 */ /* 0x000fe20000000000 */
[----:B------:R-:W-:Y:S01]  /*1d60*/  PRMT R187, RZ, 0x7610, R187 ;  /* 0x00007610ffbb7816 */ /* 0x000fe200000000bb */
[----:B--2---:R-:W-:Y:S01]  /*1d70*/  UIMAD UR24, UR16, UR24, URZ ;  /* 0x00000018101872a4 */ /* 0x004fe2000f8e02ff */
[----:B------:R-:W-:-:S02]  /*1d80*/  PRMT R191, RZ, 0x7610, R191 ;  /* 0x00007610ffbf7816 */ /* 0x000fc400000000bf */
[----:B------:R-:W-:Y:S01]  /*1d90*/  PRMT R195, RZ, 0x7610, R195 ;  /* 0x00007610ffc37816 */ /* 0x000fe200000000c3 */
[----:B0-----:R-:W-:Y:S01]  /*1da0*/  FMUL R0, R4, UR9 ;  /* 0x0000000904007c20 */ /* 0x001fe20008400000 */
[----:B------:R-:W-:Y:S01]  /*1db0*/  FMUL R107, R5, UR9 ;  /* 0x00000009056b7c20 */ /* 0x000fe20008400000 */
[----:B------:R-:W-:Y:S01]  /*1dc0*/  FMUL R36, R6, UR9 ;  /* 0x0000000906247c20 */ /* 0x000fe20008400000 */
[----:B------:R-:W-:Y:S01]  /*1dd0*/  FMUL R106, R7, UR9 ;  /* 0x00000009076a7c20 */ /* 0x000fe20008400000 */
[----:B------:R-:W-:Y:S01]  /*1de0*/  FMUL R109, R8, UR9 ;  /* 0x00000009086d7c20 */ /* 0x000fe20008400000 */
[----:B------:R-:W-:Y:S01]  /*1df0*/  USHF.L.U32 UR8, UR24, 0x1, URZ ;  /* 0x0000000118087899 */ /* 0x000fe200080006ff */
[----:B------:R-:W-:Y:S01]  /*1e00*/  PRMT R199, RZ, 0x7610, R199 ;  /* 0x00007610ffc77816 */ /* 0x000fe200000000c7 */
[----:B------:R-:W-:Y:S01]  /*1e10*/  UIMAD.WIDE UR4, UR24, 0x2, URZ ;  /* 0x00000002180478a5 */ /* 0x000fe2000f8e02ff */
[----:B------:R-:W-:Y:S01]  /*1e20*/  FMNMX3 R36, R0, R107, R36, !PT ;  /* 0x0000006b00247276 */ /* 0x000fe20007800024 */
[----:B------:R-:W-:Y:S01]  /*1e30*/  FMUL R0, R9, UR9 ;  /* 0x0000000909007c20 */ /* 0x000fe20008400000 */
[----:B------:R-:W-:Y:S01]  /*1e40*/  FMUL R107, R10, UR9 ;  /* 0x000000090a6b7c20 */ /* 0x000fe20008400000 */
[----:B------:R-:W-:-:S02]  /*1e50*/  PRMT R203, RZ, 0x7610, R203 ;  /* 0x00007610ffcb7816 */ /* 0x000fc400000000cb */
[----:B------:R-:W-:Y:S01]  /*1e60*/  FMNMX3 R106, R36, R106, R109, !PT ;  /* 0x0000006a246a7276 */ /* 0x000fe2000780006d */
[----:B------:R-:W-:Y:S01]  /*1e70*/  FMUL R36, R11, UR9 ;  /* 0x000000090b247c20 */ /* 0x000fe20008400000 */
[----:B------:R-:W-:Y:S01]  /*1e80*/  FMUL R109, R12, UR9 ;  /* 0x000000090c6d7c20 */ /* 0x000fe20008400000 */
[----:B------:R-:W-:Y:S02]  /*1e90*/  PRMT R177, RZ, 0x7610, R177 ;  /* 0x00007610ffb17816 */ /* 0x000fe400000000b1 */
[----:B------:R-:W-:Y:S01]  /*1ea0*/  FMNMX3 R106, R106, R0, R107, !PT ;  /* 0x000000006a6a7276 */ /* 0x000fe2000780006b */
[----:B------:R-:W-:Y:S01]  /*1eb0*/  FMUL R0, R13, UR9 ;  /* 0x000000090d007c20 */ /* 0x000fe20008400000 */
[----:B------:R-:W-:Y:S01]  /*1ec0*/  FMUL R107, R14, UR9 ;  /* 0x000000090e6b7c20 */ /* 0x000fe20008400000 */
[----:B------:R-:W-:Y:S02]  /*1ed0*/  PRMT R180, RZ, 0x7610, R180 ;  /* 0x00007610ffb47816 */ /* 0x000fe400000000b4 */
[----:B------:R-:W-:Y:S01]  /*1ee0*/  FMNMX3 R106, R106, R36, R109, !PT ;  /* 0x000000246a6a7276 */ /* 0x000fe2000780006d */
[----:B------:R-:W-:Y:S01]  /*1ef0*/  FMUL R36, R15, UR9 ;  /* 0x000000090f247c20 */ /* 0x000fe20008400000 */
[----:B------:R-:W-:Y:S01]  /*1f00*/  FMUL R109, R16, UR9 ;  /* 0x00000009106d7c20 */ /* 0x000fe20008400000 */
[----:B------:R-:W-:-:S02]  /*1f10*/  PRMT R181, RZ, 0x7610, R181 ;  /* 0x00007610ffb57816 */ /* 0x000fc400000000b5 */
[----:B------:R-:W-:Y:S01]  /*1f20*/  FMNMX3 R106, R106, R0, R107, !PT ;  /* 0x000000006a6a7276 */ /* 0x000fe2000780006b */
[----:B------:R-:W-:Y:S01]  /*1f30*/  FMUL R0, R17, UR9 ;  /* 0x0000000911007c20 */ /* 0x000fe20008400000 */
[----:B------:R-:W-:Y:S02]  /*1f40*/  FMUL R107, R18, UR9 ;  /* 0x00000009126b7c20 */ /* 0x000fe40008400000 */
[----:B------:R-:W-:Y:S01]  /*1f50*/  FMNMX3 R106, R106, R36, R109, !PT ;  /* 0x000000246a6a7276 */ /* 0x000fe2000780006d */
[----:B------:R-:W-:Y:S01]  /*1f60*/  FMUL R36, R19, UR9 ;  /* 0x0000000913247c20 */ /* 0x000fe20008400000 */
[----:B------:R-:W-:Y:S02]  /*1f70*/  FMUL R109, R20, UR9 ;  /* 0x00000009146d7c20 */ /* 0x000fe40008400000 */
[----:B------:R-:W-:Y:S01]  /*1f80*/  FMNMX3 R106, R106, R0, R107, !PT ;  /* 0x000000006a6a7276 */ /* 0x000fe2000780006b */
[----:B------:R-:W-:Y:S01]  /*1f90*/  FMUL R0, R21, UR9 ;  /* 0x0000000915007c20 */ /* 0x000fe20008400000 */
[----:B------:R-:W-:-:S02]  /*1fa0*/  FMUL R107, R22, UR9 ;  /* 0x00000009166b7c20 */ /* 0x000fc40008400000 */
        /* <DEDUP_REMOVED lines=20> */
[----:B------:R-:W-:Y:S02]  /*20f0*/  LOP3.LUT R109, R108, 0x60, R3, 0xf8, !PT ;  /* 0x000000606c6d7812 */ /* 0x000fe400078ef803 */
[----:B------:R-:W-:Y:S02]  /*2100*/  FMNMX3 R107, R106, R0, R107, !PT ;  /* 0x000000006a6b7276 */ /* 0x000fe4000780006b */
[C---:B------:R-:W-:Y:S02]  /*2110*/  LOP3.LUT R0, R3.reuse, 0xff, RZ, 0xc0, !PT ;  /* 0x000000ff03007812 */ /* 0x040fe400078ec0ff */
[----:B------:R-:W-:Y:S02]  /*2120*/  FMNMX R107, R36, R107, !PT ;  /* 0x0000006b246b7209 */ /* 0x000fe40007800000 */
[----:B------:R-:W-:-:S02]  /*2130*/  LOP3.LUT R36, R3, 0x1f, RZ, 0xc0, !PT ;  /* 0x0000001f03247812 */ /* 0x000fc400078ec0ff */
[----:B------:R-:W-:Y:S01]  /*2140*/  LEA.HI R37, R0, R109, RZ, 0x19 ;  /* 0x0000006d00257211 */ /* 0x000fe200078fc8ff */
[----:B------:R-:W0:Y:S01]  /*2150*/  SHFL.BFLY PT, R106, R107, 0x10, 0x1f ;  /* 0x0e001f006b6a7f89 */ /* 0x000e2200000e0000 */
[----:B------:R-:W-:Y:S02]  /*2160*/  ISETP.GE.U32.AND P4, PT, R36, 0x10, PT ;  /* 0x000000102400780c */ /* 0x000fe40003f86070 */
[----:B------:R-:W-:Y:S02]  /*2170*/  LEA R37, R37, UR17, 0x2 ;  /* 0x0000001125257c11 */ /* 0x000fe4000f8e10ff */
[C---:B------:R-:W-:Y:S02]  /*2180*/  ISETP.GE.U32.AND P5, PT, R0.reuse, 0x80, PT ;  /* 0x000000800000780c */ /* 0x040fe40003fa6070 */
[----:B------:R-:W-:Y:S02]  /*2190*/  LEA R154, R0, UR17, 0x2 ;  /* 0x00000011009a7c11 */ /* 0x000fe4000f8e10ff */
[----:B------:R-:W-:-:S05]  /*21a0*/  LOP3.LUT R36, R3, 0x7f, RZ, 0xc0, !PT ;  /* 0x0000007f03247812 */ /* 0x000fca00078ec0ff */
[----:B------:R-:W-:Y:S01]  /*21b0*/  IMAD R36, R36, UR25, RZ ;  /* 0x0000001924247c24 */ /* 0x000fe2000f8e02ff */
[----:B0-----:R-:W-:-:S03]  /*21c0*/  FMNMX R106, R107, R106, !PT ;  /* 0x0000006a6b6a7209 */ /* 0x001fc60007800000 */
[C---:B------:R-:W-:Y:S02]  /*21d0*/  IMAD.SHL.U32 R107, R36.reuse, 0x2, RZ ;  /* 0x00000002246b7824 */ /* 0x040fe400078e00ff */
[----:B------:R-:W-:Y:S01]  /*21e0*/  IMAD.HI R36, R36, 0x2, RZ ;  /* 0x0000000224247827 */ /* 0x000fe200078e02ff */
[----:B----4-:R-:W-:Y:S02]  /*21f0*/  @!P4 STS [R37], R106 ;  /* 0x0000006a2500c388 */ /* 0x010fe40000000800 */
[----:B-1----:R-:W-:Y:S01]  /*2200*/  IADD3 R146, P0, P6, R107, UR8, R146 ;  /* 0x000000086b927c10 */ /* 0x002fe2000fe1e092 */
[----:B------:R-:W-:Y:S03]  /*2210*/  BAR.SYNC.DEFER_BLOCKING 0x0 ;  /* 0x0000000000007b1d */ /* 0x000fe60000010000 */
[----:B------:R-:W-:Y:S02]  /*2220*/  IADD3.X R147, PT, PT, R36, UR5, R147, P0, P6 ;  /* 0x0000000524937c10 */ /* 0x000fe400087ec493 */
[----:B------:R-:W-:-:S02]  /*2230*/  LOP3.LUT P0, RZ, R3, 0x1, RZ, 0xc0, !PT ;  /* 0x0000000103ff7812 */ /* 0x000fc4000780c0ff */
[----:B------:R-:W-:Y:S02]  /*2240*/  LEA R36, R109, UR17, 0x2 ;  /* 0x000000116d247c11 */ /* 0x000fe4000f8e10ff */
[----:B------:R-:W-:Y:S01]  /*2250*/  ISETP.LT.U32.AND P0, PT, R0, 0x80, !P0 ;  /* 0x000000800000780c */ /* 0x000fe20004701070 */
[----:B------:R-:W0:Y:S04]  /*2260*/  @!P5 LDS R110, [R154] ;  /* 0x000000009a6ed984 */ /* 0x000e280000000800 */
[----:B0-----:R-:W0:Y:S02]  /*2270*/  SHFL.BFLY PT, R111, R110, 0x1, 0x1f ;  /* 0x0c201f006e6f7f89 */ /* 0x001e2400000e0000 */
[----:B0-----:R-:W-:-:S06]  /*2280*/  FMNMX R111, R110, R111, !PT ;  /* 0x0000006f6e6f7209 */ /* 0x001fcc0007800000 */
[----:B------:R-:W-:Y:S01]  /*2290*/  @P0 STS [R154], R111 ;  /* 0x0000006f9a000388 */ /* 0x000fe20000000800 */
[----:B------:R-:W-:Y:S06]  /*22a0*/  BAR.SYNC.DEFER_BLOCKING 0x0 ;  /* 0x0000000000007b1d */ /* 0x000fec0000010000 */
[----:B------:R-:W0:Y:S02]  /*22b0*/  LDS R173, [R36] ;  /* 0x0000000024ad7984 */ /* 0x000e240000000800 */
[----:B0-----:R-:W-:-:S05]  /*22c0*/  FMNMX R173, R173, -INF , !PT ;  /* 0xff800000adad7809 */ /* 0x001fca0007800000 */
[--C-:B------:R-:W-:Y:S01]  /*22d0*/  FFMA R4, R4, UR9, -R173.reuse ;  /* 0x0000000904047c23 */ /* 0x100fe200080008ad */
[--C-:B------:R-:W-:Y:S01]  /*22e0*/  FFMA R5, R5, UR9, -R173.reuse ;  /* 0x0000000905057c23 */ /* 0x100fe200080008ad */
[--C-:B------:R-:W-:Y:S01]  /*22f0*/  FFMA R6, R6, UR9, -R173.reuse ;  /* 0x0000000906067c23 */ /* 0x100fe200080008ad */
[--C-:B------:R-:W-:Y:S01]  /*2300*/  FFMA R7, R7, UR9, -R173.reuse ;  /* 0x0000000907077c23 */ /* 0x100fe200080008ad */
[----:B------:R-:W-:Y:S01]  /*2310*/  FMUL R4, R4, 1.4426950216293334961 ;  /* 0x3fb8aa3b04047820 */ /* 0x000fe20000400000 */
[----:B------:R-:W-:Y:S01]  /*2320*/  FMUL R5, R5, 1.4426950216293334961 ;  /* 0x3fb8aa3b05057820 */ /* 0x000fe20000400000 */
[----:B------:R-:W-:Y:S01]  /*2330*/  FMUL R6, R6, 1.4426950216293334961 ;  /* 0x3fb8aa3b06067820 */ /* 0x000fe20000400000 */
[----:B------:R-:W-:Y:S01]  /*2340*/  FMUL R7, R7, 1.4426950216293334961 ;  /* 0x3fb8aa3b07077820 */ /* 0x000fe20000400000 */
[--C-:B------:R-:W-:Y:S01]  /*2350*/  FFMA R8, R8, UR9, -R173.reuse ;  /* 0x0000000908087c23 */ /* 0x100fe200080008ad */
[--C-:B------:R-:W-:Y:S01]  /*2360*/  FFMA R9, R9, UR9, -R173.reuse ;  /* 0x0000000909097c23 */ /* 0x100fe200080008ad */
[----:B------:R-:W-:Y:S01]  /*2370*/  MUFU.EX2 R4, R4 ;  /* 0x0000000400047308 */ /* 0x000fe20000000800 */
[--C-:B------:R-:W-:Y:S01]  /*2380*/  FFMA R10, R10, UR9, -R173.reuse ;  /* 0x000000090a0a7c23 */ /* 0x100fe200080008ad */
[----:B------:R-:W-:Y:S01]  /*2390*/  FMUL R8, R8, 1.4426950216293334961 ;  /* 0x3fb8aa3b08087820 */ /* 0x000fe20000400000 */
[----:B------:R-:W-:Y:S01]  /*23a0*/  FMUL R9, R9, 1.4426950216293334961 ;  /* 0x3fb8aa3b09097820 */ /* 0x000fe20000400000 */
[--C-:B------:R-:W-:Y:S01]  /*23b0*/  FFMA R11, R11, UR9, -R173.reuse ;  /* 0x000000090b0b7c23 */ /* 0x100fe200080008ad */
[----:B------:R-:W-:Y:S01]  /*23c0*/  FMUL R10, R10, 1.4426950216293334961 ;  /* 0x3fb8aa3b0a0a7820 */ /* 0x000fe20000400000 */
[--C-:B------:R-:W-:Y:S01]  /*23d0*/  FFMA R12, R12, UR9, -R173.reuse ;  /* 0x000000090c0c7c23 */ /* 0x100fe200080008ad */
[--C-:B------:R-:W-:Y:S01]  /*23e0*/  FFMA R13, R13, UR9, -R173.reuse ;  /* 0x000000090d0d7c23 */ /* 0x100fe200080008ad */
[----:B------:R-:W0:Y:S01]  /*23f0*/  MUFU.EX2 R5, R5 ;  /* 0x0000000500057308 */ /* 0x000e220000000800 */
[----:B------:R-:W-:Y:S01]  /*2400*/  FMUL R11, R11, 1.4426950216293334961 ;  /* 0x3fb8aa3b0b0b7820 */ /* 0x000fe20000400000 */
[----:B------:R-:W-:Y:S01]  /*2410*/  FMUL R12, R12, 1.4426950216293334961 ;  /* 0x3fb8aa3b0c0c7820 */ /* 0x000fe20000400000 */
[----:B------:R-:W-:Y:S01]  /*2420*/  FMUL R13, R13, 1.4426950216293334961 ;  /* 0x3fb8aa3b0d0d7820 */ /* 0x000fe20000400000 */
[--C-:B------:R-:W-:Y:S01]  /*2430*/  FFMA R14, R14, UR9, -R173.reuse ;  /* 0x000000090e0e7c23 */ /* 0x100fe200080008ad */
[--C-:B------:R-:W-:Y:S01]  /*2440*/  FFMA R15, R15, UR9, -R173.reuse ;  /* 0x000000090f0f7c23 */ /* 0x100fe200080008ad */
[--C-:B------:R-:W-:Y:S01]  /*2450*/  FFMA R16, R16, UR9, -R173.reuse ;  /* 0x0000000910107c23 */ /* 0x100fe200080008ad */
[--C-:B------:R-:W-:Y:S01]  /*2460*/  FFMA R17, R17, UR9, -R173.reuse ;  /* 0x0000000911117c23 */ /* 0x100fe200080008ad */
[----:B------:R-:W1:Y:S01]  /*2470*/  MUFU.EX2 R6, R6 ;  /* 0x0000000600067308 */ /* 0x000e620000000800 */
[----:B------:R-:W-:Y:S01]  /*2480*/  FMUL R14, R14, 1.4426950216293334961 ;  /* 0x3fb8aa3b0e0e7820 */ /* 0x000fe20000400000 */
[----:B------:R-:W-:Y:S01]  /*2490*/  FMUL R15, R15, 1.4426950216293334961 ;  /* 0x3fb8aa3b0f0f7820 */ /* 0x000fe20000400000 */
[----:B------:R-:W-:Y:S01]  /*24a0*/  FMUL R16, R16, 1.4426950216293334961 ;  /* 0x3fb8aa3b10107820 */ /* 0x000fe20000400000 */
[----:B------:R-:W-:Y:S01]  /*24b0*/  FMUL R17, R17, 1.4426950216293334961 ;  /* 0x3fb8aa3b11117820 */ /* 0x000fe20000400000 */
[--C-:B------:R-:W-:Y:S01]  /*24c0*/  FFMA R18, R18, UR9, -R173.reuse ;  /* 0x0000000912127c23 */ /* 0x100fe200080008ad */
[--C-:B------:R-:W-:Y:S01]  /*24d0*/  FFMA R19, R19, UR9, -R173.reuse ;  /* 0x0000000913137c23 */ /* 0x100fe200080008ad */
[----:B------:R-:W-:Y:S01]  /*24e0*/  FFMA R20, R20, UR9, -R173 ;  /* 0x0000000914147c23 */ /* 0x000fe200080008ad */
[----:B------:R-:W2:Y:S01]  /*24f0*/  MUFU.EX2 R7, R7 ;  /* 0x0000000700077308 */ /* 0x000ea20000000800 */
[----:B0-----:R-:W-:Y:S01]  /*2500*/  FADD R107, R4, R5 ;  /* 0x00000005046b7221 */ /* 0x001fe20000000000 */
[----:B------:R-:W-:Y:S01]  /*2510*/  FMUL R18, R18, 1.4426950216293334961 ;  /* 0x3fb8aa3b12127820 */ /* 0x000fe20000400000 */
[----:B------:R-:W-:Y:S01]  /*2520*/  FMUL R19, R19, 1.4426950216293334961 ;  /* 0x3fb8aa3b13137820 */ /* 0x000fe20000400000 */
[----:B------:R-:W-:Y:S01]  /*2530*/  FMUL R20, R20, 1.4426950216293334961 ;  /* 0x3fb8aa3b14147820 */ /* 0x000fe20000400000 */
[--C-:B------:R-:W-:Y:S01]  /*2540*/  FFMA R21, R21, UR9, -R173.reuse ;  /* 0x0000000915157c23 */ /* 0x100fe200080008ad */
[--C-:B------:R-:W-:Y:S01]  /*2550*/  FFMA R22, R22, UR9, -R173.reuse ;  /* 0x0000000916167c23 */ /* 0x100fe200080008ad */
[----:B------:R-:W-:Y:S01]  /*2560*/  FFMA R23, R23, UR9, -R173 ;  /* 0x0000000917177c23 */ /* 0x000fe200080008ad */
[----:B------:R-:W0:Y:S01]  /*2570*/  MUFU.EX2 R8, R8 ;  /* 0x0000000800087308 */ /* 0x000e220000000800 */
[----:B-1----:R-:W-:Y:S01]  /*2580*/  FADD R106, R6, R107 ;  /* 0x0000006b066a7221 */ /* 0x002fe20000000000 */
[----:B------:R-:W-:Y:S01]  /*2590*/  FMUL R21, R21, 1.4426950216293334961 ;  /* 0x3fb8aa3b15157820 */ /* 0x000fe20000400000 */
[----:B------:R-:W-:Y:S01]  /*25a0*/  FMUL R22, R22, 1.4426950216293334961 ;  /* 0x3fb8aa3b16167820 */ /* 0x000fe20000400000 */
[----:B------:R-:W-:Y:S01]  /*25b0*/  FMUL R23, R23, 1.4426950216293334961 ;  /* 0x3fb8aa3b17177820 */ /* 0x000fe20000400000 */
[--C-:B------:R-:W-:Y:S01]  /*25c0*/  FFMA R24, R24, UR9, -R173.reuse ;  /* 0x0000000918187c23 */ /* 0x100fe200080008ad */
[--C-:B------:R-:W-:Y:S01]  /*25d0*/  FFMA R25, R25, UR9, -R173.reuse ;  /* 0x0000000919197c23 */ /* 0x100fe200080008ad */
[--C-:B------:R-:W-:Y:S01]  /*25e0*/  FFMA R26, R26, UR9, -R173.reuse ;  /* 0x000000091a1a7c23 */ /* 0x100fe200080008ad */
[----:B------:R-:W1:Y:S01]  /*25f0*/  MUFU.EX2 R9, R9 ;  /* 0x0000000900097308 */ /* 0x000e620000000800 */
[----:B--2---:R-:W-:Y:S01]  /*2600*/  FADD R107, R7, R106 ;  /* 0x0000006a076b7221 */ /* 0x004fe20000000000 */
        /* <DEDUP_REMOVED lines=10> */
[--C-:B------:R-:W-:Y:S01]  /*26b0*/  FFMA R30, R30, UR9, -R173.reuse ;  /* 0x000000091e1e7c23 */ /* 0x100fe200080008ad */
[----:B------:R-:W-:Y:S01]  /*26c0*/  FMUL R29, R29, 1.4426950216293334961 ;  /* 0x3fb8aa3b1d1d7820 */ /* 0x000fe20000400000 */
[--C-:B------:R-:W-:Y:S01]  /*26d0*/  FFMA R31, R31, UR9, -R173.reuse ;  /* 0x000000091f1f7c23 */ /* 0x100fe200080008ad */
[--C-:B------:R-:W-:Y:S01]  /*26e0*/  FFMA R33, R33, UR9, -R173.reuse ;  /* 0x0000000921217c23 */ /* 0x100fe200080008ad */
[----:B------:R-:W0:Y:S01]  /*26f0*/  MUFU.EX2 R11, R11 ;  /* 0x0000000b000b7308 */ /* 0x000e220000000800 */
[----:B-1----:R-:W-:Y:S01]  /*2700*/  FADD R107, R9, R106 ;  /* 0x0000006a096b7221 */ /* 0x002fe20000000000 */
[----:B------:R-:W-:Y:S01]  /*2710*/  FMUL R30, R30, 1.4426950216293334961 ;  /* 0x3fb8aa3b1e1e7820 */ /* 0x000fe20000400000 */
[----:B------:R-:W-:Y:S01]  /*2720*/  FMUL R31, R31, 1.4426950216293334961 ;  /* 0x3fb8aa3b1f1f7820 */ /* 0x000fe20000400000 */
[----:B------:R-:W-:Y:S01]  /*2730*/  FMUL R33, R33, 1.4426950216293334961 ;  /* 0x3fb8aa3b21217820 */ /* 0x000fe20000400000 */
[----:B------:R-:W-:-:S03]  /*2740*/  FFMA R35, R35, UR9, -R173 ;  /* 0x0000000923237c23 */ /* 0x000fc600080008ad */
[----:B------:R-:W1:Y:S01]  /*2750*/  MUFU.EX2 R12, R12 ;  /* 0x0000000c000c7308 */ /* 0x000e620000000800 */
[----:B--2---:R-:W-:Y:S01]  /*2760*/  FADD R106, R10, R107 ;  /* 0x0000006b0a6a7221 */ /* 0x004fe20000000000 */
[----:B------:R-:W-:-:S06]  /*2770*/  FMUL R35, R35, 1.4426950216293334961 ;  /* 0x3fb8aa3b23237820 */ /* 0x000fcc0000400000 */
[----:B------:R-:W2:Y:S01]  /*2780*/  MUFU.EX2 R13, R13 ;  /* 0x0000000d000d7308 */ /* 0x000ea20000000800 */
[----:B0-----:R-:W-:Y:S01]  /*2790*/  FADD R107, R11, R106 ;  /* 0x0000006a0b6b7221 */ /* 0x001fe20000000000 */
[----:B------:R-:W-:-:S04]  /*27a0*/  SHF.R.U32.HI R106, RZ, 0x7, R3 ;  /* 0x00000007ff6a7819 */ /* 0x000fc80000011603 */
[----:B------:R-:W-:Y:S02]  /*27b0*/  SGXT.U32 R106, R106, 0x1 ;  /* 0x000000016a6a781a */ /* 0x000fe40000000000 */
[----:B------:R-:W0:Y:S01]  /*27c0*/  MUFU.EX2 R14, R14 ;  /* 0x0000000e000e7308 */ /* 0x000e220000000800 */
[----:B-1----:R-:W-:Y:S02]  /*27d0*/  FADD R108, R12, R107 ;  /* 0x0000006b0c6c7221 */ /* 0x002fe40000000000 */
[----:B---3--:R-:W-:-:S05]  /*27e0*/  IMAD R106, R106, R145, RZ ;  /* 0x000000916a6a7224 */ /* 0x008fca00078e02ff */
[----:B------:R-:W1:Y:S01]  /*27f0*/  MUFU.EX2 R15, R15 ;  /* 0x0000000f000f7308 */ /* 0x000e620000000800 */
[----:B--2---:R-:W-:Y:S01]  /*2800*/  FADD R107, R13, R108 ;  /* 0x0000006c0d6b7221 */ /* 0x004fe20000000000 */
[----:B------:R-:W-:-:S04]  /*2810*/  LEA R170, P6, R106, R146, 0x1 ;  /* 0x000000926aaa7211 */ /* 0x000fc800078c08ff */
[----:B------:R-:W-:Y:S02]  /*2820*/  LEA.HI.X.SX32 R171, R106, R147, 0x1, P6 ;  /* 0x000000936aab7211 */ /* 0x000fe400030f0eff */
[----:B------:R-:W2:Y:S01]  /*2830*/  MUFU.EX2 R16, R16 ;  /* 0x0000001000107308 */ /* 0x000ea20000000800 */
[----:B0-----:R-:W-:-:S07]  /*2840*/  FADD R108, R14, R107 ;  /* 0x0000006b0e6c7221 */ /* 0x001fce0000000000 */
[----:B------:R-:W0:Y:S01]  /*2850*/  MUFU.EX2 R17, R17 ;  /* 0x0000001100117308 */ /* 0x000e220000000800 */
[----:B-1----:R-:W-:-:S07]  /*2860*/  FADD R107, R15, R108 ;  /* 0x0000006c0f6b7221 */ /* 0x002fce0000000000 */
[----:B------:R-:W1:Y:S01]  /*2870*/  MUFU.EX2 R18, R18 ;  /* 0x0000001200127308 */ /* 0x000e620000000800 */
[----:B--2---:R-:W-:Y:S01]  /*2880*/  FADD R108, R16, R107 ;  /* 0x0000006b106c7221 */ /* 0x004fe20000000000 */
[----:B------:R-:W-:-:S04]  /*2890*/  FFMA R107, R32, UR9, -R173 ;  /* 0x00000009206b7c23 */ /* 0x000fc800080008ad */
[----:B------:R-:W-:Y:S02]  /*28a0*/  FMUL R107, R107, 1.4426950216293334961 ;  /* 0x3fb8aa3b6b6b7820 */ /* 0x000fe40000400000 */
[----:B------:R-:W2:Y:S01]  /*28b0*/  MUFU.EX2 R19, R19 ;  /* 0x0000001300137308 */ /* 0x000ea20000000800 */
[----:B0-----:R-:W-:Y:S01]  /*28c0*/  FADD R109, R17, R108 ;  /* 0x0000006c116d7221 */ /* 0x001fe20000000000 */
[----:B------:R-:W-:-:S06]  /*28d0*/  FFMA R108, R34, UR9, -R173 ;  /* 0x00000009226c7c23 */ /* 0x000fcc00080008ad */
[----:B------:R-:W0:Y:S01]  /*28e0*/  MUFU.EX2 R20, R20 ;  /* 0x0000001400147308 */ /* 0x000e220000000800 */
[----:B-1----:R-:W-:-:S07]  /*28f0*/  FADD R32, R18, R109 ;  /* 0x0000006d12207221 */ /* 0x002fce0000000000 */
[----:B------:R-:W1:Y:S01]  /*2900*/  MUFU.EX2 R21, R21 ;  /* 0x0000001500157308 */ /* 0x000e620000000800 */
[----:B--2---:R-:W-:Y:S01]  /*2910*/  FADD R109, R19, R32 ;  /* 0x00000020136d7221 */ /* 0x004fe20000000000 */
[----:B------:R-:W-:-:S04]  /*2920*/  LEA R32, R145, R106, 0x1 ;  /* 0x0000006a91207211 */ /* 0x000fc800078e08ff */
[-C--:B------:R-:W-:Y:S01]  /*2930*/  LEA R168, P6, R32, R146.reuse, 0x1 ;  /* 0x0000009220a87211 */ /* 0x080fe200078c08ff */
[C---:B------:R-:W-:Y:S01]  /*2940*/  IMAD R34, R145.reuse, 0x2, R32 ;  /* 0x0000000291227824 */ /* 0x040fe200078e0220 */
[----:B------:R-:W2:Y:S01]  /*2950*/  MUFU.EX2 R22, R22 ;  /* 0x0000001600167308 */ /* 0x000ea20000000800 */
[----:B0-----:R-:W-:Y:S01]  /*2960*/  FADD R106, R20, R109 ;  /* 0x0000006d146a7221 */ /* 0x001fe20000000000 */
[-C--:B------:R-:W-:Y:S02]  /*2970*/  LEA.HI.X.SX32 R169, R32, R147.reuse, 0x1, P6 ;  /* 0x0000009320a97211 */ /* 0x080fe400030f0eff */
[C---:B------:R-:W-:Y:S02]  /*2980*/  LEA R166, P6, R34.reuse, R146, 0x1 ;  /* 0x0000009222a67211 */ /* 0x040fe400078c08ff */
[----:B------:R-:W-:Y:S02]  /*2990*/  LEA R32, R145, R34, 0x1 ;  /* 0x0000002291207211 */ /* 0x000fe400078e08ff */
[----:B------:R-:W0:Y:S01]  /*29a0*/  MUFU.EX2 R23, R23 ;  /* 0x0000001700177308 */ /* 0x000e220000000800 */
[----:B-1----:R-:W-:Y:S01]  /*29b0*/  FADD R109, R21, R106 ;  /* 0x0000006a156d7221 */ /* 0x002fe20000000000 */
[----:B------:R-:W-:Y:S01]  /*29c0*/  LEA.HI.X.SX32 R167, R34, R147, 0x1, P6 ;  /* 0x0000009322a77211 */ /* 0x000fe200030f0eff */
[----:B------:R-:W-:Y:S01]  /*29d0*/  IMAD R34, R145, 0x2, R32 ;  /* 0x0000000291227824 */ /* 0x000fe200078e0220 */
[----:B------:R-:W-:-:S04]  /*29e0*/  LEA R164, P6, R32, R146, 0x1 ;  /* 0x0000009220a47211 */ /* 0x000fc800078c08ff */
[----:B------:R-:W1:Y:S01]  /*29f0*/  MUFU.EX2 R24, R24 ;  /* 0x0000001800187308 */ /* 0x000e620000000800 */
[----:B--2---:R-:W-:Y:S01]  /*2a00*/  FADD R106, R22, R109 ;  /* 0x0000006d166a7221 */ /* 0x004fe20000000000 */
[----:B------:R-:W-:Y:S01]  /*2a10*/  LEA.HI.X.SX32 R165, R32, R147, 0x1, P6 ;  /* 0x0000009320a57211 */ /* 0x000fe200030f0eff */
[----:B------:R-:W-:Y:S01]  /*2a20*/  BAR.SYNC.DEFER_BLOCKING 0x0 ;  /* 0x0000000000007b1d */ /* 0x000fe20000010000 */
[----:B------:R-:W-:-:S04]  /*2a30*/  LEA R162, P6, R34, R146, 0x1 ;  /* 0x0000009222a27211 */ /* 0x000fc800078c08ff */
[----:B------:R-:W-:Y:S01]  /*2a40*/  LEA.HI.X.SX32 R163, R34, R147, 0x1, P6 ;  /* 0x0000009322a37211 */ /* 0x000fe200030f0eff */
[----:B------:R-:W2:Y:S01]  /*2a50*/  MUFU.EX2 R25, R25 ;  /* 0x0000001900197308 */ /* 0x000ea20000000800 */
[----:B0-----:R-:W-:-:S07]  /*2a60*/  FADD R109, R23, R106 ;  /* 0x0000006a176d7221 */ /* 0x001fce0000000000 */
        /* <DEDUP_REMOVED lines=14> */
[----:B------:R-:W-:-:S02]  /*2b50*/  LEA.HI.X.SX32 R159, R34, R147, 0x1, P6 ;  /* 0x00000093229f7211 */ /* 0x000fc400030f0eff */
[----:B------:R-:W-:-:S04]  /*2b60*/  LEA R156, P6, R106, R146, 0x1 ;  /* 0x000000926a9c7211 */ /* 0x000fc800078c08ff */
[----:B------:R-:W1:Y:S01]  /*2b70*/  MUFU.EX2 R30, R30 ;  /* 0x0000001e001e7308 */ /* 0x000e620000000800 */
[----:B------:R-:W-:-:S07]  /*2b80*/  LEA.HI.X.SX32 R157, R106, R147, 0x1, P6 ;  /* 0x000000936a9d7211 */ /* 0x000fce00030f0eff */
[----:B------:R-:W3:Y:S08]  /*2b90*/  MUFU.EX2 R31, R31 ;  /* 0x0000001f001f7308 */ /* 0x000ef00000000800 */
[----:B------:R4:W1:Y:S08]  /*2ba0*/  MUFU.EX2 R32, R107 ;  /* 0x0000006b00207308 */ /* 0x0008700000000800 */
[----:B------:R-:W3:Y:S01]  /*2bb0*/  MUFU.EX2 R33, R33 ;  /* 0x0000002100217308 */ /* 0x000ee20000000800 */
[----:B----4-:R-:W-:Y:S01]  /*2bc0*/  FMUL R107, R108, 1.4426950216293334961 ;  /* 0x3fb8aa3b6c6b7820 */ /* 0x010fe20000400000 */
[----:B--2---:R-:W-:-:S04]  /*2bd0*/  FADD R108, R28, R109 ;  /* 0x0000006d1c6c7221 */ /* 0x004fc80000000000 */
[----:B0-----:R-:W-:Y:S01]  /*2be0*/  FADD R109, R29, R108 ;  /* 0x0000006c1d6d7221 */ /* 0x001fe20000000000 */
[----:B------:R-:W-:Y:S01]  /*2bf0*/  IMAD R108, R145, 0x2, R106 ;  /* 0x00000002916c7824 */ /* 0x000fe200078e026a */
[----:B------:R0:W2:Y:S02]  /*2c00*/  MUFU.EX2 R34, R107 ;  /* 0x0000006b00227308 */ /* 0x0000a40000000800 */
[----:B-1----:R-:W-:Y:S02]  /*2c10*/  FADD R110, R30, R109 ;  /* 0x0000006d1e6e7221 */ /* 0x002fe40000000000 */
[C---:B------:R-:W-:Y:S02]  /*2c20*/  LEA R152, P6, R108.reuse, R146, 0x1 ;  /* 0x000000926c987211 */ /* 0x040fe400078c08ff */
[----:B---3--:R-:W-:Y:S01]  /*2c30*/  FADD R109, R31, R110 ;  /* 0x0000006e1f6d7221 */ /* 0x008fe20000000000 */
[C---:B------:R-:W-:Y:S01]  /*2c40*/  LEA R106, R145.reuse, R108, 0x1 ;  /* 0x0000006c916a7211 */ /* 0x040fe200078e08ff */
[----:B------:R-:W1:Y:S01]  /*2c50*/  MUFU.EX2 R35, R35 ;  /* 0x0000002300237308 */ /* 0x000e620000000800 */
[----:B------:R-:W-:Y:S01]  /*2c60*/  LEA.HI.X.SX32 R153, R108, R147, 0x1, P6 ;  /* 0x000000936c997211 */ /* 0x000fe200030f0eff */
[----:B------:R-:W-:Y:S01]  /*2c70*/  FADD R110, R32, R109 ;  /* 0x0000006d206e7221 */ /* 0x000fe20000000000 */
[----:B------:R-:W-:Y:S01]  /*2c80*/  LEA R150, P6, R106, R146, 0x1 ;  /* 0x000000926a967211 */ /* 0x000fe200078c08ff */
[----:B------:R-:W-:-:S02]  /*2c90*/  IMAD R108, R145, 0x2, R106 ;  /* 0x00000002916c7824 */ /* 0x000fc400078e026a */
[----:B0-----:R-:W-:Y:S01]  /*2ca0*/  FADD R107, R33, R110 ;  /* 0x0000006e216b7221 */ /* 0x001fe20000000000 */
[-C--:B------:R-:W-:Y:S02]  /*2cb0*/  LEA.HI.X.SX32 R151, R106, R147.reuse, 0x1, P6 ;  /* 0x000000936a977211 */ /* 0x080fe400030f0eff */
[----:B------:R-:W-:Y:S01]  /*2cc0*/  LEA R148, P6, R108, R146, 0x1 ;  /* 0x000000926c947211 */ /* 0x000fe200078c08ff */
[----:B--2---:R-:W-:Y:S01]  /*2cd0*/  FADD R112, R34, R107 ;  /* 0x0000006b22707221 */ /* 0x004fe20000000000 */
[----:B------:R-:W-:Y:S02]  /*2ce0*/  LEA R110, R145, R108, 0x1 ;  /* 0x0000006c916e7211 */ /* 0x000fe400078e08ff */
[----:B------:R-:W-:Y:S02]  /*2cf0*/  LEA.HI.X.SX32 R149, R108, R147, 0x1, P6 ;  /* 0x000000936c957211 */ /* 0x000fe400030f0eff */
[----:B------:R-:W-:Y:S01]  /*2d00*/  LEA R106, P6, R110, R146, 0x1 ;  /* 0x000000926e6a7211 */ /* 0x000fe200078c08ff */
[----:B-1----:R-:W-:Y:S01]  /*2d10*/  FADD R117, R35, R112 ;  /* 0x0000007023757221 */ /* 0x002fe20000000000 */
[----:B------:R-:W-:-:S02]  /*2d20*/  IMAD R112, R145, 0x2, R110 ;  /* 0x0000000291707824 */ /* 0x000fc400078e026e */
[-C--:B------:R-:W-:Y:S02]  /*2d30*/  LEA.HI.X.SX32 R107, R110, R147.reuse, 0x1, P6 ;  /* 0x000000936e6b7211 */ /* 0x080fe400030f0eff */
[----:B------:R-:W0:Y:S01]  /*2d40*/  SHFL.BFLY PT, R124, R117, 0x10, 0x1f ;  /* 0x0e001f00757c7f89 */ /* 0x000e2200000e0000 */
[C---:B------:R-:W-:Y:S02]  /*2d50*/  LEA R108, P6, R112.reuse, R146, 0x1 ;  /* 0x00000092706c7211 */ /* 0x040fe400078c08ff */
[C---:B------:R-:W-:Y:S02]  /*2d60*/  LEA R114, R145.reuse, R112, 0x1 ;  /* 0x0000007091727211 */ /* 0x040fe400078e08ff */
[----:B------:R-:W-:Y:S02]  /*2d70*/  LEA.HI.X.SX32 R109, R112, R147, 0x1, P6 ;  /* 0x00000093706d7211 */ /* 0x000fe400030f0eff */
[----:B------:R-:W-:Y:S01]  /*2d80*/  LEA R110, P6, R114, R146, 0x1 ;  /* 0x00000092726e7211 */ /* 0x000fe200078c08ff */
[----:B------:R-:W-:-:S03]  /*2d90*/  IMAD R116, R145, 0x2, R114 ;  /* 0x0000000291747824 */ /* 0x000fc600078e0272 */
[-C--:B------:R-:W-:Y:S02]  /*2da0*/  LEA.HI.X.SX32 R111, R114, R147.reuse, 0x1, P6 ;  /* 0x00000093726f7211 */ /* 0x080fe400030f0eff */
[C---:B------:R-:W-:Y:S02]  /*2db0*/  LEA R112, P6, R116.reuse, R146, 0x1 ;  /* 0x0000009274707211 */ /* 0x040fe400078c08ff */
[C---:B------:R-:W-:Y:S02]  /*2dc0*/  LEA R118, R145.reuse, R116, 0x1 ;  /* 0x0000007491767211 */ /* 0x040fe400078e08ff */
[----:B------:R-:W-:Y:S02]  /*2dd0*/  LEA.HI.X.SX32 R113, R116, R147, 0x1, P6 ;  /* 0x0000009374717211 */ /* 0x000fe400030f0eff */
[----:B------:R-:W-:Y:S01]  /*2de0*/  LEA R114, P6, R118, R146, 0x1 ;  /* 0x0000009276727211 */ /* 0x000fe200078c08ff */
[----:B------:R-:W-:-:S03]  /*2df0*/  IMAD R120, R145, 0x2, R118 ;  /* 0x0000000291787824 */ /* 0x000fc600078e0276 */
[-C--:B------:R-:W-:Y:S01]  /*2e00*/  LEA.HI.X.SX32 R115, R118, R147.reuse, 0x1, P6 ;  /* 0x0000009376737211 */ /* 0x080fe200030f0eff */
[----:B0-----:R-:W-:Y:S01]  /*2e10*/  FADD R130, R117, R124 ;  /* 0x0000007c75827221 */ /* 0x001fe20000000000 */
[C---:B------:R-:W-:Y:S02]  /*2e20*/  LEA R116, P6, R120.reuse, R146, 0x1 ;  /* 0x0000009278747211 */ /* 0x040fe400078c08ff */
[C---:B------:R-:W-:Y:S02]  /*2e30*/  LEA R122, R145.reuse, R120, 0x1 ;  /* 0x00000078917a7211 */ /* 0x040fe400078e08ff */
[----:B------:R0:W-:Y:S01]  /*2e40*/  @!P4 STS [R37], R130 ;  /* 0x000000822500c388 */ /* 0x0001e20000000800 */
[----:B------:R-:W-:Y:S02]  /*2e50*/  LEA.HI.X.SX32 R117, R120, R147, 0x1, P6 ;  /* 0x0000009378757211 */ /* 0x000fe400030f0eff */
[----:B------:R-:W-:Y:S01]  /*2e60*/  LEA R118, P6, R122, R146, 0x1 ;  /* 0x000000927a767211 */ /* 0x000fe200078c08ff */
[----:B------:R-:W-:Y:S01]  /*2e70*/  BAR.SYNC.DEFER_BLOCKING 0x0 ;  /* 0x0000000000007b1d */ /* 0x000fe20000010000 */
[----:B------:R-:W-:-:S02]  /*2e80*/  IMAD R124, R145, 0x2, R122 ;  /* 0x00000002917c7824 */ /* 0x000fc400078e027a */
[----:B------:R-:W-:-:S03]  /*2e90*/  LEA.HI.X.SX32 R119, R122, R147, 0x1, P6 ;  /* 0x000000937a777211 */ /* 0x000fc600030f0eff */
[C---:B------:R-:W-:Y:S02]  /*2ea0*/  LEA R120, P6, R124.reuse, R146, 0x1 ;  /* 0x000000927c787211 */ /* 0x040fe400078c08ff */
[C---:B------:R-:W-:Y:S02]  /*2eb0*/  LEA R126, R145.reuse, R124, 0x1 ;  /* 0x0000007c917e7211 */ /* 0x040fe400078e08ff */
[----:B------:R-:W-:Y:S02]  /*2ec0*/  LEA.HI.X.SX32 R121, R124, R147, 0x1, P6 ;  /* 0x000000937c797211 */ /* 0x000fe400030f0eff */
[----:B------:R-:W-:Y:S01]  /*2ed0*/  LEA R122, P6, R126, R146, 0x1 ;  /* 0x000000927e7a7211 */ /* 0x000fe200078c08ff */
[----:B------:R-:W-:-:S03]  /*2ee0*/  IMAD R128, R145, 0x2, R126 ;  /* 0x0000000291807824 */ /* 0x000fc600078e027e */
[-C--:B------:R-:W-:Y:S02]  /*2ef0*/  LEA.HI.X.SX32 R123, R126, R147.reuse, 0x1, P6 ;  /* 0x000000937e7b7211 */ /* 0x080fe400030f0eff */
[C---:B------:R-:W-:Y:S02]  /*2f00*/  LEA R124, P6, R128.reuse, R146, 0x1 ;  /* 0x00000092807c7211 */ /* 0x040fe400078c08ff */
[C---:B0-----:R-:W-:Y:S02]  /*2f10*/  LEA R130, R145.reuse, R128, 0x1 ;  /* 0x0000008091827211 */ /* 0x041fe400078e08ff */
[----:B------:R-:W-:Y:S01]  /*2f20*/  LEA.HI.X.SX32 R125, R128, R147, 0x1, P6 ;  /* 0x00000093807d7211 */ /* 0x000fe200030f0eff */
[----:B------:R-:W0:Y:S01]  /*2f30*/  @!P5 LDS R41, [R154] ;  /* 0x000000009a29d984 */ /* 0x000e220000000800 */
        /* <DEDUP_REMOVED lines=17> */
[-C--:B------:R-:W-:Y:S02]  /*3050*/  LEA.HI.X.SX32 R137, R140, R147.reuse, 0x1, P6 ;  /* 0x000000938c897211 */ /* 0x080fe400030f0eff */
[C---:B------:R-:W-:Y:S01]  /*3060*/  LEA R138, P6, R142.reuse, R146, 0x1 ;  /* 0x000000928e8a7211 */ /* 0x040fe200078c08ff */
[----:B------:R-:W-:Y:S01]  /*3070*/  IMAD R144, R145, 0x2, R142 ;  /* 0x0000000291907824 */ /* 0x000fe200078e028e */
[----:B0-----:R-:W0:Y:S02]  /*3080*/  SHFL.BFLY PT, R176, R41, 0x1, 0x1f ;  /* 0x0c201f0029b07f89 */ /* 0x001e2400000e0000 */
[----:B------:R-:W-:-:S02]  /*3090*/  LEA.HI.X.SX32 R139, R142, R147, 0x1, P6 ;  /* 0x000000938e8b7211 */ /* 0x000fc400030f0eff */
[C---:B------:R-:W-:Y:S02]  /*30a0*/  LEA R140, P6, R144.reuse, R146, 0x1 ;  /* 0x00000092908c7211 */ /* 0x040fe400078c08ff */
[C---:B------:R-:W-:Y:S02]  /*30b0*/  LEA R172, R145.reuse, R144, 0x1 ;  /* 0x0000009091ac7211 */ /* 0x040fe400078e08ff */
[----:B------:R-:W-:Y:S02]  /*30c0*/  LEA.HI.X.SX32 R141, R144, R147, 0x1, P6 ;  /* 0x00000093908d7211 */ /* 0x000fe400030f0eff */
[----:B------:R-:W-:Y:S01]  /*30d0*/  LEA R142, P6, R172, R146, 0x1 ;  /* 0x00000092ac8e7211 */ /* 0x000fe200078c08ff */
[----:B------:R-:W-:-:S03]  /*30e0*/  IMAD R174, R145, 0x2, R172 ;  /* 0x0000000291ae7824 */ /* 0x000fc600078e02ac */
[-C--:B------:R-:W-:Y:S02]  /*30f0*/  LEA.HI.X.SX32 R143, R172, R147.reuse, 0x1, P6 ;  /* 0x00000093ac8f7211 */ /* 0x080fe400030f0eff */
[C---:B------:R-:W-:Y:S02]  /*3100*/  LEA R144, P6, R174.reuse, R146, 0x1 ;  /* 0x00000092ae907211 */ /* 0x040fe400078c08ff */
[----:B------:R-:W-:Y:S02]  /*3110*/  LEA R155, R145, R174, 0x1 ;  /* 0x000000ae919b7211 */ /* 0x000fe400078e08ff */
[-C--:B------:R-:W-:Y:S02]  /*3120*/  LEA.HI.X.SX32 R145, R174, R147.reuse, 0x1, P6 ;  /* 0x00000093ae917211 */ /* 0x080fe400030f0eff */
[----:B------:R-:W-:Y:S02]  /*3130*/  LEA R146, P6, R155, R146, 0x1 ;  /* 0x000000929b927211 */ /* 0x000fe400078c08ff */
[----:B------:R-:W-:Y:S01]  /*3140*/  PRMT R172, RZ, 0x7610, R172 ;  /* 0x00007610ffac7816 */ /* 0x000fe200000000ac */
[----:B0-----:R-:W-:Y:S01]  /*3150*/  FADD R41, R41, R176 ;  /* 0x000000b029297221 */ /* 0x001fe20000000000 */
[----:B------:R-:W-:-:S02]  /*3160*/  LEA.HI.X.SX32 R147, R155, R147, 0x1, P6 ;  /* 0x000000939b937211 */ /* 0x000fc400030f0eff */
[----:B------:R-:W-:Y:S02]  /*3170*/  PRMT R155, RZ, 0x7610, R155 ;  /* 0x00007610ff9b7816 */ /* 0x000fe4000000009b */
[----:B------:R0:W-:Y:S01]  /*3180*/  @P0 STS [R154], R41 ;  /* 0x000000299a000388 */ /* 0x0001e20000000800 */
[----:B------:R-:W-:Y:S01]  /*3190*/  PRMT R176, RZ, 0x7610, R176 ;  /* 0x00007610ffb07816 */ /* 0x000fe200000000b0 */
[----:B------:R-:W-:Y:S06]  /*31a0*/  BAR.SYNC.DEFER_BLOCKING 0x0 ;  /* 0x0000000000007b1d */ /* 0x000fec0000010000 */
        /* <DEDUP_REMOVED lines=16> */
[----:B------:R-:W-:-:S02]  /*32b0*/  PRMT R184, RZ, 0x7610, R184 ;  /* 0x00007610ffb87816 */ /* 0x000fc400000000b8 */
[----:B------:R-:W-:Y:S01]  /*32c0*/  PRMT R185, RZ, 0x7610, R185 ;  /* 0x00007610ffb97816 */ /* 0x000fe200000000b9 */
[----:B------:R1:W5:Y:S01]  /*32d0*/  @P2 LDG.E.U16 R176, desc[UR28][R166.64] ;  /* 0x0000001ca6b02981 */ /* 0x000362000c1e1500 */
[----:B------:R-:W-:Y:S02]  /*32e0*/  PRMT R188, RZ, 0x7610, R188 ;  /* 0x00007610ffbc7816 */ /* 0x000fe400000000bc */
[----:B------:R-:W-:Y:S01]  /*32f0*/  PRMT R189, RZ, 0x7610, R189 ;  /* 0x00007610ffbd7816 */ /* 0x000fe200000000bd */
[----:B------:R1:W5:Y:S01]  /*3300*/  @P2 LDG.E.U16 R180, desc[UR28][R158.64] ;  /* 0x0000001c9eb42981 */ /* 0x000362000c1e1500 */
[----:B------:R-:W-:Y:S02]  /*3310*/  PRMT R192, RZ, 0x7610, R192 ;  /* 0x00007610ffc07816 */ /* 0x000fe400000000c0 */
[----:B------:R-:W-:Y:S01]  /*3320*/  PRMT R193, RZ, 0x7610, R193 ;  /* 0x00007610ffc17816 */ /* 0x000fe200000000c1 */
[----:B------:R1:W5:Y:S01]  /*3330*/  @P2 LDG.E.U16 R184, desc[UR28][R148.64] ;  /* 0x0000001c94b82981 */ /* 0x000362000c1e1500 */
        /* <DEDUP_REMOVED lines=8> */
[----:B------:R1:W5:Y:S04]  /*33c0*/  @P2 LDG.E.U16 R196, desc[UR28][R128.64] ;  /* 0x0000001c80c42981 */ /* 0x000368000c1e1500 */
        /* <DEDUP_REMOVED lines=10> */
[----:B------:R-:W1:Y:S01]  /*3470*/  LDS R174, [R36] ;  /* 0x0000000024ae7984 */ /* 0x000e620000000800 */
[----:B------:R-:W-:Y:S01]  /*3480*/  BAR.SYNC.DEFER_BLOCKING 0x0 ;  /* 0x0000000000007b1d */ /* 0x000fe20000010000 */
[----:B------:R-:W-:Y:S01]  /*3490*/  LOP3.LUT P6, RZ, R3, 0x80, RZ, 0xc0, !PT ;  /* 0x0000008003ff7812 */ /* 0x000fe200078cc0ff */
[----:B------:R-:W-:-:S03]  /*34a0*/  IMAD.SHL.U32 R40, R40, 0x2, RZ ;  /* 0x0000000228287824 */ /* 0x000fc600078e00ff */
[----:B0-----:R-:W-:-:S04]  /*34b0*/  SEL R41, RZ, 0x90, !P6 ;  /* 0x00000090ff297807 */ /* 0x001fc80007000000 */
[----:B------:R-:W-:Y:S02]  /*34c0*/  LOP3.LUT R41, R41, R40, RZ, 0x3c, !PT ;  /* 0x0000002829297212 */ /* 0x000fe400078e3cff */
[----:B------:R-:W-:-:S04]  /*34d0*/  LOP3.LUT R40, R3, 0x40, RZ, 0xc0, !PT ;  /* 0x0000004003287812 */ /* 0x000fc800078ec0ff */
[----:B------:R-:W-:-:S04]  /*34e0*/  LEA R41, R40, R41, 0x7 ;  /* 0x0000002928297211 */ /* 0x000fc800078e38ff */
[----:B------:R-:W-:Y:S02]  /*34f0*/  LOP3.LUT R154, R41, 0x20, RZ, 0x3c, !PT ;  /* 0x00000020299a7812 */ /* 0x000fe400078e3cff */
[----:B------:R-:W-:Y:S02]  /*3500*/  F2FP.BF16.F32.PACK_AB R4, R5, R4 ;  /* 0x000000040504723e */ /* 0x000fe400000010ff */
[----:B------:R-:W-:Y:S02]  /*3510*/  F2FP.BF16.F32.PACK_AB R5, R7, R6 ;  /* 0x000000060705723e */ /* 0x000fe400000010ff */
[----:B------:R-:W-:Y:S02]  /*3520*/  F2FP.BF16.F32.PACK_AB R6, R9, R8 ;  /* 0x000000080906723e */ /* 0x000fe400000010ff */
[----:B------:R-:W-:Y:S02]  /*3530*/  F2FP.BF16.F32.PACK_AB R7, R11, R10 ;  /* 0x0000000a0b07723e */ /* 0x000fe400000010ff */
[----:B------:R-:W-:-:S02]  /*3540*/  F2FP.BF16.F32.PACK_AB R8, R13, R12 ;  /* 0x0000000c0d08723e */ /* 0x000fc400000010ff */
[----:B------:R-:W-:Y:S02]  /*3550*/  F2FP.BF16.F32.PACK_AB R9, R15, R14 ;  /* 0x0000000e0f09723e */ /* 0x000fe400000010ff */
        /* <DEDUP_REMOVED lines=9> */
[----:B------:R-:W-:Y:S01]  /*35f0*/  F2FP.BF16.F32.PACK_AB R19, R35, R34 ;  /* 0x000000222313723e */ /* 0x000fe200000010ff */
[----:B--2---:R-:W-:Y:S04]  /*3600*/  STS.U16 [R41+UR17], R172 ;  /* 0x000000ac29007988 */ /* 0x004fe80008000411 */
[----:B---3--:R-:W-:Y:S04]  /*3610*/  STS.U16 [R41+UR17+0x400], R178 ;  /* 0x000400b229007988 */ /* 0x008fe80008000411 */
[----:B----4-:R-:W-:Y:S04]  /*3620*/  STS.U16 [R41+UR17+0x800], R182 ;  /* 0x000800b629007988 */ /* 0x010fe80008000411 */
[----:B------:R-:W-:Y:S04]  /*3630*/  STS.U16 [R41+UR17+0xc00], R186 ;  /* 0x000c00ba29007988 */ /* 0x000fe80008000411 */
[----:B------:R-:W-:Y:S04]  /*3640*/  STS.U16 [R41+UR17+0x1000], R190 ;  /* 0x001000be29007988 */ /* 0x000fe80008000411 */
[----:B------:R-:W-:Y:S04]  /*3650*/  STS.U16 [R41+UR17+0x1400], R194 ;  /* 0x001400c229007988 */ /* 0x000fe80008000411 */
[----:B------:R-:W-:Y:S04]  /*3660*/  STS.U16 [R41+UR17+0x1800], R198 ;  /* 0x001800c629007988 */ /* 0x000fe80008000411 */
[----:B------:R-:W-:Y:S04]  /*3670*/  STS.U16 [R41+UR17+0x1c00], R202 ;  /* 0x001c00ca29007988 */ /* 0x000fe80008000411 */
[----:B------:R0:W-:Y:S04]  /*3680*/  STS.U16 [R154+UR17+0x100], R155 ;  /* 0x0001009b9a007988 */ /* 0x0001e80008000411 */
[----:B------:R2:W-:Y:S04]  /*3690*/  STS.U16 [R154+UR17+0x500], R179 ;  /* 0x000500b39a007988 */ /* 0x0005e80008000411 */
[----:B------:R2:W-:Y:S04]  /*36a0*/  STS.U16 [R154+UR17+0x900], R183 ;  /* 0x000900b79a007988 */ /* 0x0005e80008000411 */
[----:B------:R2:W-:Y:S01]  /*36b0*/  STS.U16 [R154+UR17+0xd00], R187 ;  /* 0x000d00bb9a007988 */ /* 0x0005e20008000411 */
[----:B0-----:R-:W-:-:S03]  /*36c0*/  LOP3.LUT R155, R41, 0x40, RZ, 0x3c, !PT ;  /* 0x00000040299b7812 */ /* 0x001fc600078e3cff */
[----:B------:R2:W-:Y:S04]  /*36d0*/  STS.U16 [R154+UR17+0x1100], R191 ;  /* 0x001100bf9a007988 */ /* 0x0005e80008000411 */
[----:B------:R2:W-:Y:S04]  /*36e0*/  STS.U16 [R154+UR17+0x1500], R195 ;  /* 0x001500c39a007988 */ /* 0x0005e80008000411 */
[----:B------:R2:W-:Y:S04]  /*36f0*/  STS.U16 [R154+UR17+0x1900], R199 ;  /* 0x001900c79a007988 */ /* 0x0005e80008000411 */
[----:B------:R2:W-:Y:S01]  /*3700*/  STS.U16 [R154+UR17+0x1d00], R203 ;  /* 0x001d00cb9a007988 */ /* 0x0005e20008000411 */
[----:B-1----:R-:W-:Y:S05]  /*3710*/  @!P2 BRA `(.L_x_9) ;  /* 0x000000000008a947 */ /* 0x002fea0003800000 */
[----:B------:R0:W-:Y:S01]  /*3720*/  STTM.16dp32bit_t0_t15.x16 tmem[UR19+0x40], R4 ;  /* 0x00004004000079ed */ /* 0x0001e20008a00013 */
[----:B------:R0:W-:Y:S02]  /*3730*/  STTM.16dp32bit_t16_t31.x16 tmem[UR19+0x50], R4 ;  /* 0x00005004000079ed */ /* 0x0001e40008a20013 */
.L_x_9:
[----:B------:R-:W-:Y:S01]  /*3740*/  LOP3.LUT R172, R41, 0x60, RZ, 0x3c, !PT ;  /* 0x0000006029ac7812 */ /* 0x000fe200078e3cff */
[----:B-----5:R1:W-:Y:S01]  /*3750*/  STS.U16 [R155+UR17+0x200], R176 ;  /* 0x000200b09b007988 */ /* 0x0203e20008000411 */
[----:B0-----:R-:W-:Y:S01]  /*3760*/  FADD R4, -R173, -INF ;  /* 0xff800000ad047421 */ /* 0x001fe20000000100 */
[----:B------:R-:W-:Y:S02]  /*3770*/  UIADD3 UR24, UPT, UPT, UR7, -0x80, URZ ;  /* 0xffffff8007187890 */ /* 0x000fe4000fffe0ff */
[----:B------:R1:W-:Y:S01]  /*3780*/  STS.U16 [R155+UR17+0x600], R180 ;  /* 0x000600b49b007988 */ /* 0x0003e20008000411 */
[----:B------:R-:W-:-:S03]  /*3790*/  FMUL R20, R4, 1.4426950216293334961 ;  /* 0x3fb8aa3b04147820 */ /* 0x000fc60000400000 */
[----:B------:R1:W-:Y:S01]  /*37a0*/  STS.U16 [R155+UR17+0xa00], R184 ;  /* 0x000a00b89b007988 */ /* 0x0003e20008000411 */
[----:B------:R1:W0:Y:S03]  /*37b0*/  MUFU.EX2 R21, R20 ;  /* 0x0000001400157308 */ /* 0x0002260000000800 */
        /* <DEDUP_REMOVED lines=13> */
[----:B------:R-:W3:Y:S02]  /*3890*/  FENCE.VIEW.ASYNC.T ;  /* 0x00000000000073c6 */ /* 0x000ee40000000200 */
[----:B---3--:R-:W-:Y:S06]  /*38a0*/  BAR.SYNC.DEFER_BLOCKING 0x0 ;  /* 0x0000000000007b1d */ /* 0x008fec0000010000 */
[----:B------:R-:W3:Y:S01]  /*38b0*/  LDTM.16dp32bit_t0_t15.x16 R4, tmem[UR19] ;  /* 0x00000013000479ee */ /* 0x000ee20008a00000 */
[----:B------:R-:W4:Y:S01]  /*38c0*/  LDTM.16dp32bit_t16_t31.x16 R4, tmem[UR19+0x10] ;  /* 0x00001013000479ee */ /* 0x000f220008a20000 */
[----:B------:R-:W-:Y:S01]  /*38d0*/  NOP ;  /* 0x0000000000007918 */ /* 0x000fe20000000000 */
[----:B01----:R-:W-:Y:S05]  /*38e0*/  @!P2 BRA `(.L_x_10) ;  /* 0x000000000048a947 */ /* 0x003fea0003800000 */
[C---:B---34-:R-:W-:Y:S01]  /*38f0*/  FMUL R4, R21.reuse, R4 ;  /* 0x0000000415047220 */ /* 0x058fe20000400000 */
[C---:B------:R-:W-:Y:S01]  /*3900*/  FMUL R5, R21.reuse, R5 ;  /* 0x0000000515057220 */ /* 0x040fe20000400000 */
        /* <DEDUP_REMOVED lines=13> */
[----:B------:R-:W-:-:S04]  /*39e0*/  FMUL R19, R21, R19 ;  /* 0x0000001315137220 */ /* 0x000fc80000400000 */
[----:B------:R0:W-:Y:S01]  /*39f0*/  STTM.16dp32bit_t0_t15.x16 tmem[UR19], R4 ;  /* 0x00000004000079ed */ /* 0x0001e20008a00013 */
[----:B------:R0:W-:Y:S02]  /*3a00*/  STTM.16dp32bit_t16_t31.x16 tmem[UR19+0x10], R4 ;  /* 0x00001004000079ed */ /* 0x0001e40008a20013 */
.L_x_10:
[----:B----4-:R-:W1:Y:S02]  /*3a10*/  FENCE.VIEW.ASYNC.T ;  /* 0x00000000000073c6 */ /* 0x010e640000000200 */
[----:B-1----:R-:W-:Y:S01]  /*3a20*/  BAR.SYNC.DEFER_BLOCKING 0x0 ;  /* 0x0000000000007b1d */ /* 0x002fe20000010000 */
[----:B------:R-:W-:Y:S01]  /*3a30*/  UISETP.GE.AND UP2, UPT, UR24, 0x1, UPT ;  /* 0x000000011800788c */ /* 0x000fe2000bf46270 */
[----:B------:R-:W-:Y:S01]  /*3a40*/  FADD R174, R21, R174 ;  /* 0x000000ae15ae7221 */ /* 0x000fe20000000000 */
[----:B------:R-:W-:-:S03]  /*3a50*/  UIADD3 UR23, UPT, UPT, UR18, 0x40, URZ ;  /* 0x0000004012177890 */ /* 0x000fc6000fffe0ff */
[----:B------:R1:W-:Y:S06]  /*3a60*/  MEMBAR.ALL.CTA ;  /* 0x0000000000007992 */ /* 0x0003ec0000008000 */
[----:B-1----:R-:W1:Y:S02]  /*3a70*/  FENCE.VIEW.ASYNC.S ;  /* 0x00000000000073c6 */ /* 0x002e640000000000 */
[----:B-1----:R-:W-:Y:S06]  /*3a80*/  BAR.SYNC.DEFER_BLOCKING 0x0 ;  /* 0x0000000000007b1d */ /* 0x002fec0000010000 */
[----:B------:R-:W-:Y:S05]  /*3a90*/  @!P3 BRA `(.L_x_11) ;  /* 0x0000000000c8b947 */ /* 0x000fea0003800000 */
[----:B------:R-:W-:Y:S01]  /*3aa0*/  USHF.R.U32.HI UR10, URZ, 0x4, UR17 ;  /* 0x00000004ff0a7899 */ /* 0x000fe20008011611 */
[----:B------:R-:W-:Y:S01]  /*3ab0*/  UMOV UR4, URZ ;  /* 0x000000ff00047c82 */ /* 0x000fe20008000000 */
[----:B------:R-:W-:Y:S02]  /*3ac0*/  UIADD3 UR7, UPT, UPT, UR18, 0x48, URZ ;  /* 0x0000004812077890 */ /* 0x000fe4000fffe0ff */
[----:B------:R-:W-:Y:S02]  /*3ad0*/  USGXT.U32 UR10, UR10, 0xe ;  /* 0x0000000e0a0a789a */ /* 0x000fe40008000000 */
[----:B------:R-:W-:Y:S02]  /*3ae0*/  UIADD3 UR13, UPT, UPT, UR18, 0x50, URZ ;  /* 0x00000050120d7890 */ /* 0x000fe4000fffe0ff */
[----:B------:R-:W-:Y:S02]  /*3af0*/  UIADD3 UR38, UP3, UPT, UR10, 0x2, URZ ;  /* 0x000000020a267890 */ /* 0x000fe4000ff7e0ff */
[----:B------:R-:W-:-:S02]  /*3b00*/  UIADD3 UR52, UPT, UPT, UR18, 0x58, URZ ;  /* 0x0000005812347890 */ /* 0x000fc4000fffe0ff */
[----:B------:R-:W-:Y:S02]  /*3b10*/  UIADD3.X UR39, UPT, UPT, UR4, 0x40004040, URZ, UP3, !UPT ;  /* 0x4000404004277890 */ /* 0x000fe40009ffe4ff */
[----:B------:R-:W-:Y:S02]  /*3b20*/  UIADD3 UR42, UP3, UPT, UR38, 0x2, URZ ;  /* 0x00000002262a7890 */ /* 0x000fe4000ff7e0ff */
[----:B------:R-:W-:Y:S02]  /*3b30*/  UIADD3 UR44, UP4, UPT, UR38, 0x4, URZ ;  /* 0x00000004262c7890 */ /* 0x000fe4000ff9e0ff */
[----:B------:R-:W-:Y:S02]  /*3b40*/  UIADD3.X UR43, UPT, UPT, UR39, URZ, URZ, UP3, !UPT ;  /* 0x000000ff272b7290 */ /* 0x000fe40009ffe4ff */
[----:B------:R-:W-:Y:S02]  /*3b50*/  UIADD3.X UR45, UPT, UPT, UR39, URZ, URZ, UP4, !UPT ;  /* 0x000000ff272d7290 */ /* 0x000fe4000a7fe4ff */
[----:B------:R-:W-:Y:S01]  /*3b60*/  UIADD3 UR53, UPT, UPT, UR18, 0x60, URZ ;  /* 0x0000006012357890 */ /* 0x000fe2000fffe0ff */
[----:B------:R-:W-:Y:S01]  /*3b70*/  UMOV UR4, UR20 ;  /* 0x0000001400047c82 */ /* 0x000fe20008000000 */
[----:B------:R-:W-:Y:S01]  /*3b80*/  UMOV UR5, URZ ;  /* 0x000000ff00057c82 */ /* 0x000fe20008000000 */
[----:B------:R-:W-:-:S02]  /*3b90*/  UIADD3.64 UR46, UPT, UPT, UR38, 0x1fe, URZ ;  /* 0x000001fe262e7897 */ /* 0x000fc4000fffe0ff */
[----:B------:R-:W-:Y:S02]  /*3ba0*/  UIADD3 UR54, UPT, UPT, UR18, 0x68, URZ ;  /* 0x0000006812367890 */ /* 0x000fe4000fffe0ff */
[----:B------:R-:W-:Y:S02]  /*3bb0*/  UIADD3.64 UR48, UPT, UPT, UR38, 0x200, URZ ;  /* 0x0000020026307897 */ /* 0x000fe4000fffe0ff */
[----:B------:R-:W-:Y:S01]  /*3bc0*/  UIADD3 UR55, UPT, UPT, UR18, 0x70, URZ ;  /* 0x0000007012377890 */ /* 0x000fe2000fffe0ff */
[----:B------:R-:W-:Y:S01]  /*3bd0*/  UMOV UR57, UR4 ;  /* 0x0000000400397c82 */ /* 0x000fe20008000000 */
[----:B------:R-:W-:Y:S01]  /*3be0*/  UIADD3.64 UR50, UPT, UPT, UR38, 0x202, URZ ;  /* 0x0000020226327897 */ /* 0x000fe2000fffe0ff */
[----:B------:R-:W-:Y:S01]  /*3bf0*/  UMOV UR8, 0x0 ;  /* 0x0000000000087882 */ /* 0x000fe20000000000 */
[----:B------:R-:W-:Y:S01]  /*3c00*/  UMOV UR9, 0x4100490 ;  /* 0x0410049000097882 */ /* 0x000fe20000000000 */
[----:B------:R-:W-:Y:S01]  /*3c10*/  UIADD3 UR56, UPT, UPT, UR18, 0x78, URZ ;  /* 0x0000007812387890 */ /* 0x000fe2000fffe0ff */
[----:B------:R-:W-:Y:S01]  /*3c20*/  UMOV UR11, 0x40004040 ;  /* 0x40004040000b7882 */ /* 0x000fe20000000000 */
[----:B------:R-:W-:Y:S01]  /*3c30*/  UIADD3.64 UR4, UPT, UPT, UR38, 0x204, URZ ;  /* 0x0000020426047897 */ /* 0x000fe2000fffe0ff */
[----:B------:R1:W-:Y:S01]  /*3c40*/  UTCHMMA tmem[UR23], gdesc[UR10], tmem[UR18], tmem[UR8], idesc[UR9], UPT ;  /* 0x00ff080a170079ea */ /* 0x0003e2000b800012 */
[----:B------:R-:W-:Y:S01]  /*3c50*/  UMOV UR14, 0x0 ;  /* 0x00000000000e7882 */ /* 0x000fe20000000000 */
[----:B------:R-:W-:Y:S01]  /*3c60*/  UMOV UR15, 0x4100490 ;  /* 0x04100490000f7882 */ /* 0x000fe20000000000 */
[----:B------:R-:W-:Y:S01]  /*3c70*/  UMOV UR26, 0x0 ;  /* 0x00000000001a7882 */ /* 0x000fe20000000000 */
[----:B------:R-:W-:Y:S01]  /*3c80*/  UMOV UR27, 0x4100490 ;  /* 0x04100490001b7882 */ /* 0x000fe20000000000 */
[----:B------:R-:W-:Y:S01]  /*3c90*/  UMOV UR32, 0x0 ;  /* 0x0000000000207882 */ /* 0x000fe20000000000 */
[----:B------:R-:W-:Y:S01]  /*3ca0*/  UMOV UR33, 0x4100490 ;  /* 0x0410049000217882 */ /* 0x000fe20000000000 */
[----:B------:R1:W-:Y:S01]  /*3cb0*/  UTCHMMA tmem[UR7], gdesc[UR38], tmem[UR18], tmem[UR14], idesc[UR15], UPT ;  /* 0x00ff0e26070079ea */ /* 0x0003e2000b800012 */
        /* <DEDUP_REMOVED lines=12> */
[----:B------:R1:W-:Y:S01]  /*3d80*/  UTCHMMA tmem[UR55], gdesc[UR50], tmem[UR18], tmem[UR36], idesc[UR37], UPT ;  /* 0x00ff2432370079ea */ /* 0x0003e2000b800012 */
[----:B------:R1:W-:Y:S01]  /*3d90*/  UTCHMMA tmem[UR56], gdesc[UR4], tmem[UR18], tmem[UR40], idesc[UR41], UPT ;  /* 0x00ff2804380079ea */ /* 0x0003e2000b800012 */
[----:B------:R1:W-:Y:S01]  /*3da0*/  UTCBAR [UR57], URZ ;  /* 0x000000ff390073e9 */ /* 0x0003e200080000ff */
[----:B------:R-:W-:Y:S01]  /*3db0*/  NOP ;  /* 0x0000000000007918 */ /* 0x000fe20000000000 */
.L_x_11:
[----:B------:R-:W-:Y:S01]  /*3dc0*/  FSEL R173, R173, -INF , P2 ;  /* 0xff800000adad7808 */ /* 0x000fe20001000000 */
[----:B-1----:R-:W-:Y:S01]  /*3dd0*/  UMOV UR7, URZ ;  /* 0x000000ff00077c82 */ /* 0x002fe20008000000 */
[----:B------:R-:W-:Y:S01]  /*3de0*/  FSEL R174, R174, 1, P2 ;  /* 0x3f800000aeae7808 */ /* 0x000fe20001000000 */
[----:B------:R-:W-:Y:S06]  /*3df0*/  BRA.U !UP2, `(.L_x_12) ;  /* 0x000000210af47547 */ /* 0x000fec000b800000 */
[----:B------:R-:W-:Y:S01]  /*3e00*/  UIADD3 UR8, UPT, UPT, UR17, 0xc000, URZ ;  /* 0x0000c00011087890 */ /* 0x000fe2000fffe0ff */
[----:B------:R-:W-:Y:S01]  /*3e10*/  IMAD.SHL.U32 R175, R175, 0x80, RZ ;  /* 0x00000080afaf7824 */ /* 0x000fe200078e00ff */
[----:B------:R-:W-:Y:S01]  /*3e20*/  USHF.R.U32.HI UR26, URZ, 0x4, UR6 ;  /* 0x00000004ff1a7899 */ /* 0x000fe20008011606 */
[----:B------:R-:W-:Y:S01]  /*3e30*/  MOV R180, R173 ;  /* 0x000000ad00b47202 */ /* 0x000fe20000000f00 */
[----:B------:R-:W-:Y:S01]  /*3e40*/  UIADD3 UR7, UPT, UPT, UR17, 0x8000, URZ ;  /* 0x0000800011077890 */ /* 0x000fe2000fffe0ff */
[----:B------:R-:W-:Y:S01]  /*3e50*/  IMAD.MOV.U32 R186, RZ, RZ, RZ ;  /* 0x000000ffffba7224 */ /* 0x000fe200078e00ff */
[----:B------:R-:W-:Y:S01]  /*3e60*/  USHF.R.U32.HI UR8, URZ, 0x4, UR8 ;  /* 0x00000004ff087899 */ /* 0x000fe20008011608 */
[----:B------:R-:W-:Y:S01]  /*3e70*/  MOV R177, R175 ;  /* 0x000000af00b17202 */ /* 0x000fe20000000f00 */
[----:B------:R-:W-:Y:S02]  /*3e80*/  USGXT.U32 UR26, UR26, 0xe ;  /* 0x0000000e1a1a789a */ /* 0x000fe40008000000 */
[----:B------:R-:W-:-:S02]  /*3e90*/  USHF.R.U32.HI UR7, URZ, 0x4, UR7 ;  /* 0x00000004ff077899 */ /* 0x000fc40008011607 */
[----:B------:R-:W-:Y:S02]  /*3ea0*/  USGXT.U32 UR66, UR8, 0xe ;  /* 0x0000000e0842789a */ /* 0x000fe40008000000 */
[----:B------:R-:W-:Y:S02]  /*3eb0*/  UIADD3 UR8, UP3, UPT, UR26, 0x2, URZ ;  /* 0x000000021a087890 */ /* 0x000fe4000ff7e0ff */
[----:B------:R-:W-:Y:S01]  /*3ec0*/  USGXT.U32 UR14, UR7, 0xe ;  /* 0x0000000e070e789a */ /* 0x000fe20008000000 */
[----:B------:R-:W-:Y:S01]  /*3ed0*/  UMOV UR4, URZ ;  /* 0x000000ff00047c82 */ /* 0x000fe20008000000 */
[----:B------:R-:W-:Y:S02]  /*3ee0*/  USHF.L.U32 UR25, UR25, 0x7, URZ ;  /* 0x0000000719197899 */ /* 0x000fe400080006ff */
[----:B------:R-:W-:Y:S02]  /*3ef0*/  UIADD3 UR10, UP4, UPT, UR66, 0x80, URZ ;  /* 0x00000080420a7890 */ /* 0x000fe4000ff9e0ff */
[----:B------:R-:W-:-:S02]  /*3f00*/  UIADD3.X UR9, UPT, UPT, UR4, 0x40004040, URZ, UP3, !UPT ;  /* 0x4000404004097890 */ /* 0x000fc40009ffe4ff */
[----:B------:R-:W-:Y:S01]  /*3f10*/  UIADD3 UR30, UP3, UPT, UR14, 0x2, URZ ;  /* 0x000000020e1e7890 */ /* 0x000fe2000ff7e0ff */
[----:B--2---:R-:W-:Y:S01]  /*3f20*/  IMAD.U32 R179, RZ, RZ, UR25 ;  /* 0x00000019ffb37e24 */ /* 0x004fe2000f8e00ff */
[----:B------:R-:W-:Y:S01]  /*3f30*/  UMOV UR6, URZ ;  /* 0x000000ff00067c82 */ /* 0x000fe20008000000 */
[----:B------:R-:W-:Y:S01]  /*3f40*/  UMOV UR5, URZ ;  /* 0x000000ff00057c82 */ /* 0x000fe20008000000 */
[----:B------:R-:W-:Y:S02]  /*3f50*/  UIADD3.X UR11, UPT, UPT, UR6, 0x40004040, URZ, UP4, !UPT ;  /* 0x40004040060b7890 */ /* 0x000fe4000a7fe4ff */
[----:B------:R-:W-:Y:S02]  /*3f60*/  UIADD3 UR32, UP4, UPT, UR10, 0x80, URZ ;  /* 0x000000800a207890 */ /* 0x000fe4000ff9e0ff */
[----:B------:R-:W-:Y:S02]  /*3f70*/  UIADD3 UR34, UP5, UPT, UR10, 0x100, URZ ;  /* 0x000001000a227890 */ /* 0x000fe4000ffbe0ff */
[----:B------:R-:W-:-:S02]  /*3f80*/  UIADD3.X UR31, UPT, UPT, UR5, 0x40004040, URZ, UP3, !UPT ;  /* 0x40004040051f7890 */ /* 0x000fc40009ffe4ff */
[----:B------:R-:W-:Y:S01]  /*3f90*/  UISETP.NE.U32.AND UP2, UPT, UR12, URZ, UPT ;  /* 0x000000ff0c00728c */ /* 0x000fe2000bf45070 */
[----:B------:R-:W1:Y:S01]  /*3fa0*/  LDCU UR68, c[0x0][0x3a8] ;  /* 0x00007500ff4477ac */ /* 0x000e620008000800 */
[----:B------:R-:W-:Y:S02]  /*3fb0*/  UIADD3.X UR33, UPT, UPT, UR11, URZ, URZ, UP4, !UPT ;  /* 0x000000ff0b217290 */ /* 0x000fe4000a7fe4ff */
[----:B------:R-:W-:Y:S02]  /*3fc0*/  UIADD3.64 UR36, UPT, UPT, UR8, 0x2, URZ ;  /* 0x0000000208247897 */ /* 0x000fe4000fffe0ff */
[----:B------:R-:W-:Y:S02]  /*3fd0*/  UIADD3.X UR35, UPT, UPT, UR11, URZ, URZ, UP5, !UPT ;  /* 0x000000ff0b237290 */ /* 0x000fe4000affe4ff */
[----:B------:R-:W-:Y:S02]  /*3fe0*/  UIADD3.64 UR38, UPT, UPT, UR8, 0x4, URZ ;  /* 0x0000000408267897 */ /* 0x000fe4000fffe0ff */
[----:B------:R-:W-:-:S02]  /*3ff0*/  UIADD3.64 UR40, UPT, UPT, UR30, 0x2, URZ ;  /* 0x000000021e287897 */ /* 0x000fc4000fffe0ff */
[----:B------:R-:W-:Y:S02]  /*4000*/  UIADD3.64 UR42, UPT, UPT, UR30, 0x4, URZ ;  /* 0x000000041e2a7897 */ /* 0x000fe4000fffe0ff */
[----:B------:R-:W-:Y:S02]  /*4010*/  UIADD3.64 UR44, UPT, UPT, UR30, 0x1fe, URZ ;  /* 0x000001fe1e2c7897 */ /* 0x000fe4000fffe0ff */
[----:B------:R-:W-:Y:S02]  /*4020*/  UIADD3.64 UR46, UPT, UPT, UR30, 0x200, URZ ;  /* 0x000002001e2e7897 */ /* 0x000fe4000fffe0ff */
[----:B------:R-:W-:Y:S02]  /*4030*/  UIADD3.64 UR48, UPT, UPT, UR30, 0x202, URZ ;  /* 0x000002021e307897 */ /* 0x000fe4000fffe0ff */
[----:B------:R-:W-:Y:S01]  /*4040*/  UIADD3.64 UR50, UPT, UPT, UR30, 0x204, URZ ;  /* 0x000002041e327897 */ /* 0x000fe2000fffe0ff */
[----:B------:R-:W-:Y:S01]  /*4050*/  UMOV UR27, 0x1 ;  /* 0x00000001001b7882 */ /* 0x000fe20000000000 */
[----:B-1----:R-:W-:-:S10]  /*4060*/  UMOV UR15, URZ ;  /* 0x000000ff000f7c82 */ /* 0x002fd40008000000 */
.L_x_17:
[----:B01-3--:R-:W-:-:S04]  /*4070*/  IMAD.WIDE R6, R177, 0x2, R100 ;  /* 0x00000002b1067825 */ /* 0x00bfc800078e0264 */
[C---:B------:R-:W-:Y:S01]  /*4080*/  IMAD.WIDE R8, R177.reuse, 0x2, R96 ;  /* 0x00000002b1087825 */ /* 0x040fe200078e0260 */
[----:B------:R0:W2:Y:S03]  /*4090*/  LDG.E.U16 R28, desc[UR28][R6.64] ;  /* 0x0000001c061c7981 */ /* 0x0000a6000c1e1500 */
[C---:B------:R-:W-:Y:S01]  /*40a0*/  IMAD.WIDE R10, R177.reuse, 0x2, R92 ;  /* 0x00000002b10a7825 */ /* 0x040fe200078e025c */
[----:B------:R1:W3:Y:S03]  /*40b0*/  LDG.E.U16 R30, desc[UR28][R8.64] ;  /* 0x0000001c081e7981 */ /* 0x0002e6000c1e1500 */
[C---:B------:R-:W-:Y:S01]  /*40c0*/  IMAD.WIDE R16, R177.reuse, 0x2, R80 ;  /* 0x00000002b1107825 */ /* 0x040fe200078e0250 */
[----:B------:R4:W5:Y:S03]  /*40d0*/  LDG.E.U16 R32, desc[UR28][R10.64] ;  /* 0x0000001c0a207981 */ /* 0x000966000c1e1500 */
[C---:B------:R-:W-:Y:S01]  /*40e0*/  IMAD.WIDE R4, R177.reuse, 0x2, R104 ;  /* 0x00000002b1047825 */ /* 0x040fe200078e0268 */
[----:B------:R0:W5:Y:S03]  /*40f0*/  LDG.E.U16 R184, desc[UR28][R16.64] ;  /* 0x0000001c10b87981 */ /* 0x000166000c1e1500 */
[C---:B------:R-:W-:Y:S01]  /*4100*/  IMAD.WIDE R12, R177.reuse, 0x2, R88 ;  /* 0x00000002b10c7825 */ /* 0x040fe200078e0258 */
[----:B------:R-:W5:Y:S03]  /*4110*/  LDG.E.U16 R26, desc[UR28][R4.64] ;  /* 0x0000001c041a7981 */ /* 0x000f66000c1e1500 */
[C---:B------:R-:W-:Y:S01]  /*4120*/  IMAD.WIDE R14, R177.reuse, 0x2, R84 ;  /* 0x00000002b10e7825 */ /* 0x040fe200078e0254 */
[----:B------:R-:W5:Y:S03]  /*4130*/  LDG.E.U16 R34, desc[UR28][R12.64] ;  /* 0x0000001c0c227981 */ /* 0x000f66000c1e1500 */
[C---:B------:R-:W-:Y:S01]  /*4140*/  IMAD.WIDE R18, R177.reuse, 0x2, R76 ;  /* 0x00000002b1127825 */ /* 0x040fe200078e024c */
[----:B------:R-:W5:Y:S03]  /*4150*/  LDG.E.U16 R182, desc[UR28][R14.64] ;  /* 0x0000001c0eb67981 */ /* 0x000f66000c1e1500 */
[C---:B0-----:R-:W-:Y:S01]  /*4160*/  IMAD.WIDE R6, R177.reuse, 0x2, R72 ;  /* 0x00000002b1067825 */ /* 0x041fe200078e0248 */
[----:B------:R0:W5:Y:S03]  /*4170*/  LDG.E.U16 R188, desc[UR28][R18.64] ;  /* 0x0000001c12bc7981 */ /* 0x000166000c1e1500 */
[C---:B-1----:R-:W-:Y:S01]  /*4180*/  IMAD.WIDE R8, R177.reuse, 0x2, R68 ;  /* 0x00000002b1087825 */ /* 0x042fe200078e0244 */
[----:B------:R1:W5:Y:S03]  /*4190*/  LDG.E.U16 R190, desc[UR28][R6.64] ;  /* 0x0000001c06be7981 */ /* 0x000366000c1e1500 */
[C---:B----4-:R-:W-:Y:S01]  /*41a0*/  IMAD.WIDE R10, R177.reuse, 0x2, R56 ;  /* 0x00000002b10a7825 */ /* 0x050fe200078e0238 */
[----:B------:R4:W5:Y:S03]  /*41b0*/  LDG.E.U16 R192, desc[UR28][R8.64] ;  /* 0x0000001c08c07981 */ /* 0x000966000c1e1500 */
[C---:B------:R-:W-:Y:S01]  /*41c0*/  IMAD.WIDE R16, R177.reuse, 0x2, R52 ;  /* 0x00000002b1107825 */ /* 0x040fe200078e0234 */
[----:B------:R0:W5:Y:S03]  /*41d0*/  LDG.E.U16 R196, desc[UR28][R10.64] ;  /* 0x0000001c0ac47981 */ /* 0x000166000c1e1500 */
[C---:B------:R-:W-:Y:S01]  /*41e0*/  IMAD.WIDE R22, R177.reuse, 0x2, R60 ;  /* 0x00000002b1167825 */ /* 0x040fe200078e023c */
[----:B------:R0:W5:Y:S03]  /*41f0*/  LDG.E.U16 R198, desc[UR28][R16.64] ;  /* 0x0000001c10c67981 */ /* 0x000166000c1e1500 */
[----:B------:R-:W-:-:S02]  /*4200*/  IMAD.WIDE R24, R177, 0x2, R44 ;  /* 0x00000002b1187825 */ /* 0x000fc400078e022c */
[----:B------:R-:W5:Y:S02]  /*4210*/  LDG.E.U16 R22, desc[UR28][R22.64] ;  /* 0x0000001c16167981 */ /* 0x000f64000c1e1500 */
[C---:B------:R-:W-:Y:S02]  /*4220*/  IMAD.WIDE R20, R177.reuse, 0x2, R64 ;  /* 0x00000002b1147825 */ /* 0x040fe400078e0240 */
[----:B------:R-:W5:Y:S02]  /*4230*/  LDG.E.U16 R24, desc[UR28][R24.64] ;  /* 0x0000001c18187981 */ /* 0x000f64000c1e1500 */
[C---:B0-----:R-:W-:Y:S02]  /*4240*/  IMAD.WIDE R18, R177.reuse, 0x2, R48 ;  /* 0x00000002b1127825 */ /* 0x041fe400078e0230 */
[----:B------:R-:W5:Y:S02]  /*4250*/  LDG.E.U16 R194, desc[UR28][R20.64] ;  /* 0x0000001c14c27981 */ /* 0x000f64000c1e1500 */
[----:B------:R-:W-:-:S02]  /*4260*/  IMAD.WIDE R4, R177, 0x2, R102 ;  /* 0x00000002b1047825 */ /* 0x000fc400078e0266 */
[----:B------:R-:W5:Y:S02]  /*4270*/  LDG.E.U16 R200, desc[UR28][R18.64] ;  /* 0x0000001c12c87981 */ /* 0x000f64000c1e1500 */
[C---:B-1----:R-:W-:Y:S02]  /*4280*/  IMAD.WIDE R6, R177.reuse, 0x2, R98 ;  /* 0x00000002b1067825 */ /* 0x042fe400078e0262 */
[----:B------:R0:W5:Y:S02]  /*4290*/  LDG.E.U16 R27, desc[UR28][R4.64] ;  /* 0x0000001c041b7981 */ /* 0x000164000c1e1500 */
[C---:B----4-:R-:W-:Y:S02]  /*42a0*/  IMAD.WIDE R8, R177.reuse, 0x2, R94 ;  /* 0x00000002b1087825 */ /* 0x050fe400078e025e */
[----:B------:R1:W4:Y:S02]  /*42b0*/  LDG.E.U16 R23, desc[UR28][R6.64] ;  /* 0x0000001c06177981 */ /* 0x000324000c1e1500 */
[----:B------:R-:W-:-:S02]  /*42c0*/  IMAD.WIDE R10, R177, 0x2, R90 ;  /* 0x00000002b10a7825 */ /* 0x000fc400078e025a */
[----:B------:R0:W4:Y:S02]  /*42d0*/  LDG.E.U16 R29, desc[UR28][R8.64] ;  /* 0x0000001c081d7981 */ /* 0x000124000c1e1500 */
[C---:B------:R-:W-:Y:S02]  /*42e0*/  IMAD.WIDE R12, R177.reuse, 0x2, R86 ;  /* 0x00000002b10c7825 */ /* 0x040fe400078e0256 */
[----:B------:R0:W4:Y:S02]  /*42f0*/  LDG.E.U16 R31, desc[UR28][R10.64] ;  /* 0x0000001c0a1f7981 */ /* 0x000124000c1e1500 */
[C---:B------:R-:W-:Y:S02]  /*4300*/  IMAD.WIDE R14, R177.reuse, 0x2, R82 ;  /* 0x00000002b10e7825 */ /* 0x040fe400078e0252 */
[----:B------:R1:W4:Y:S02]  /*4310*/  LDG.E.U16 R33, desc[UR28][R12.64] ;  /* 0x0000001c0c217981 */ /* 0x000324000c1e1500 */
[----:B------:R-:W-:-:S02]  /*4320*/  IMAD.WIDE R16, R177, 0x2, R78 ;  /* 0x00000002b1107825 */ /* 0x000fc400078e024e */
[----:B------:R1:W4:Y:S02]  /*4330*/  LDG.E.U16 R25, desc[UR28][R14.64] ;  /* 0x0000001c0e197981 */ /* 0x000324000c1e1500 */
[C---:B0-----:R-:W-:Y:S02]  /*4340*/  IMAD.WIDE R4, R177.reuse, 0x2, R74 ;  /* 0x00000002b1047825 */ /* 0x041fe400078e024a */
[----:B------:R0:W4:Y:S02]  /*4350*/  LDG.E.U16 R35, desc[UR28][R16.64] ;  /* 0x0000001c10237981 */ /* 0x000124000c1e1500 */
[C---:B-1----:R-:W-:Y:S02]  /*4360*/  IMAD.WIDE R6, R177.reuse, 0x2, R70 ;  /* 0x00000002b1067825 */ /* 0x042fe400078e0246 */
[----:B------:R-:W4:Y:S02]  /*4370*/  LDG.E.U16 R5, desc[UR28][R4.64] ;  /* 0x0000001c04057981 */ /* 0x000f24000c1e1500 */
[----:B------:R-:W-:-:S02]  /*4380*/  IMAD.WIDE R18, R177, 0x2, R66 ;  /* 0x00000002b1127825 */ /* 0x000fc400078e0242 */
[----:B------:R-:W4:Y:S02]  /*4390*/  LDG.E.U16 R7, desc[UR28][R6.64] ;  /* 0x0000001c06077981 */ /* 0x000f24000c1e1500 */
[C---:B------:R-:W-:Y:S02]  /*43a0*/  IMAD.WIDE R20, R177.reuse, 0x2, R62 ;  /* 0x00000002b1147825 */ /* 0x040fe400078e023e */
[----:B------:R-:W4:Y:S02]  /*43b0*/  LDG.E.U16 R19, desc[UR28][R18.64] ;  /* 0x0000001c12137981 */ /* 0x000f24000c1e1500 */
[C---:B------:R-:W-:Y:S02]  /*43c0*/  IMAD.WIDE R8, R177.reuse, 0x2, R58 ;  /* 0x00000002b1087825 */ /* 0x040fe400078e023a */
[----:B------:R-:W4:Y:S02]  /*43d0*/  LDG.E.U16 R21, desc[UR28][R20.64] ;  /* 0x0000001c14157981 */ /* 0x000f24000c1e1500 */
[----:B------:R-:W-:-:S02]  /*43e0*/  IMAD.WIDE R10, R177, 0x2, R54 ;  /* 0x00000002b10a7825 */ /* 0x000fc400078e0236 */
[----:B------:R-:W4:Y:S02]  /*43f0*/  LDG.E.U16 R9, desc[UR28][R8.64] ;  /* 0x0000001c08097981 */ /* 0x000f24000c1e1500 */
[C---:B------:R-:W-:Y:S02]  /*4400*/  IMAD.WIDE R12, R177.reuse, 0x2, R50 ;  /* 0x00000002b10c7825 */ /* 0x040fe400078e0232 */
[----:B------:R-:W4:Y:S02]  /*4410*/  LDG.E.U16 R11, desc[UR28][R10.64] ;  /* 0x0000001c0a0b7981 */ /* 0x000f24000c1e1500 */
[C---:B------:R-:W-:Y:S02]  /*4420*/  IMAD.WIDE R14, R177.reuse, 0x2, R46 ;  /* 0x00000002b10e7825 */ /* 0x040fe400078e022e */
[----:B------:R-:W4:Y:S02]  /*4430*/  LDG.E.U16 R13, desc[UR28][R12.64] ;  /* 0x0000001c0c0d7981 */ /* 0x000f24000c1e1500 */
[----:B0-----:R-:W-:-:S02]  /*4440*/  IMAD.WIDE R16, R177, 0x2, R42 ;  /* 0x00000002b1107825 */ /* 0x001fc400078e022a */
[----:B------:R-:W4:Y:S04]  /*4450*/  LDG.E.U16 R15, desc[UR28][R14.64] ;  /* 0x0000001c0e0f7981 */ /* 0x000f28000c1e1500 */
[----:B------:R-:W4:Y:S01]  /*4460*/  LDG.E.U16 R17, desc[UR28][R16.64] ;  /* 0x0000001c10117981 */ /* 0x000f22000c1e1500 */
[----:B------:R-:W-:Y:S02]  /*4470*/  UMOV UR4, 0x1 ;  /* 0x0000000100047882 */ /* 0x000fe40000000000 */
[----:B------:R-:W-:-:S04]  /*4480*/  @!UP1 UIADD3 UR4, UPT, UPT, -UR4, 0x100000, URZ ;  /* 0x0010000004049890 */ /* 0x000fc8000fffe1ff */
[----:B------:R-:W-:Y:S02]  /*4490*/  @!UP1 USHF.L.U32 UR5, UR4, 0xb, URZ ;  /* 0x0000000b04059899 */ /* 0x000fe400080006ff */
[----:B------:R-:W-:Y:S01]  /*44a0*/  @!UP1 USHF.L.U32 UR4, UR4, 0x1, URZ ;  /* 0x0000000104049899 */ /* 0x000fe200080006ff */
[----:B------:R-:W-:Y:S01]  /*44b0*/  VOTEU.ALL UP3, P1 ;  /* 0x0000000000ff7886 */ /* 0x000fe20000860000 */
[----:B--2---:R0:W-:Y:S04]  /*44c0*/  STS.U16 [R39+UR17+0x4400], R28 ;  /* 0x0044001c27007988 */ /* 0x0041e80008000411 */
[----:B---3--:R0:W-:Y:S04]  /*44d0*/  STS.U16 [R39+UR17+0x4800], R30 ;  /* 0x0048001e27007988 */ /* 0x0081e80008000411 */
[----:B-----5:R0:W-:Y:S04]  /*44e0*/  STS.U16 [R39+UR17+0x4c00], R32 ;  /* 0x004c002027007988 */ /* 0x0201e80008000411 */
        /* <DEDUP_REMOVED lines=29> */
[----:B------:R1:W-:Y:S06]  /*46c0*/  MEMBAR.ALL.CTA ;  /* 0x0000000000007992 */ /* 0x0003ec0000008000 */
[----:B-1----:R-:W-:Y:S04]  /*46d0*/  FENCE.VIEW.ASYNC.S ;  /* 0x00000000000073c6 */ /* 0x002fe80000000000 */
[----:B------:R-:W1:Y:S02]  /*46e0*/  FENCE.VIEW.ASYNC.S ;  /* 0x00000000000073c6 */ /* 0x000e640000000000 */
[----:B-1----:R0:W1:Y:S02]  /*46f0*/  @!UP3 SYNCS.EXCH.64 URZ, [UR17+0xe010], UR4 ;  /* 0x00e0100411ffb5b2 */ /* 0x0020640008000100 */
[----:B-1----:R-:W-:Y:S06]  /*4700*/  BAR.SYNC.DEFER_BLOCKING 0x0 ;  /* 0x0000000000007b1d */ /* 0x002fec0000010000 */
[----:B0-----:R-:W-:Y:S05]  /*4710*/  BRA.U UP2, `(.L_x_13) ;  /* 0x0000000102507547 */ /* 0x001fea000b800000 */
[----:B------:R-:W-:Y:S01]  /*4720*/  UIADD3 UR4, UPT, UPT, UR17, 0xe010, URZ ;  /* 0x0000e01011047890 */ /* 0x000fe2000fffe0ff */
[----:B------:R-:W-:Y:S01]  /*4730*/  UMOV UR67, 0x40004040 ;  /* 0x4000404000437882 */ /* 0x000fe20000000000 */
[----:B------:R-:W-:Y:S01]  /*4740*/  UMOV UR12, UR26 ;  /* 0x0000001a000c7c82 */ /* 0x000fe20008000000 */
[----:B------:R-:W-:Y:S01]  /*4750*/  UMOV UR13, 0x40004040 ;  /* 0x40004040000d7882 */ /* 0x000fe20000000000 */
[----:B------:R-:W-:Y:S01]  /*4760*/  UMOV UR52, 0x0 ;  /* 0x0000000000347882 */ /* 0x000fe20000000000 */
[----:B------:R-:W-:Y:S01]  /*4770*/  UMOV UR53, 0x4208490 ;  /* 0x0420849000357882 */ /* 0x000fe20000000000 */
[----:B------:R-:W-:Y:S01]  /*4780*/  UMOV UR54, 0x0 ;  /* 0x0000000000367882 */ /* 0x000fe20000000000 */
[----:B------:R-:W-:Y:S01]  /*4790*/  UMOV UR55, 0x4208490 ;  /* 0x0420849000377882 */ /* 0x000fe20000000000 */
[----:B------:R-:W-:Y:S01]  /*47a0*/  UMOV UR56, 0x0 ;  /* 0x0000000000387882 */ /* 0x000fe20000000000 */
[----:B------:R-:W-:Y:S01]  /*47b0*/  UMOV UR57, 0x4208490 ;  /* 0x0420849000397882 */ /* 0x000fe20000000000 */
[----:B------:R0:W-:Y:S01]  /*47c0*/  UTCHMMA gdesc[UR66], gdesc[UR12], tmem[UR21], tmem[UR52], idesc[UR53], !UPT ;  /* 0x00ff340c420075ea */ /* 0x0001e2000f800015 */
[----:B------:R-:W-:Y:S01]  /*47d0*/  UMOV UR5, URZ ;  /* 0x000000ff00057c82 */ /* 0x000fe20008000000 */
        /* <DEDUP_REMOVED lines=8> */
.L_x_13:
[----:B------:R-:W1:Y:S02]  /*4860*/  SYNCS.PHASECHK.TRANS64.TRYWAIT P2, [UR17+0xe010], RZ ;  /* 0x00e010ffff0075a7 */ /* 0x000e640008041111 */
[----:B-1----:R-:W-:Y:S05]  /*4870*/  @!P2 BRA `(.L_x_14) ;  /* 0x0000002800c0a947 */ /* 0x002fea0003800000 */
.L_x_23:
[----:B------:R-:W-:Y:S01]  /*4880*/  BAR.SYNC.DEFER_BLOCKING 0x0 ;  /* 0x0000000000007b1d */ /* 0x000fe20000010000 */
[----:B------:R-:W-:Y:S01]  /*4890*/  LEA R187, R0, UR17, 0x2 ;  /* 0x0000001100bb7c11 */ /* 0x000fe2000f8e10ff */
[----:B------:R-:W-:Y:S01]  /*48a0*/  IMAD.WIDE R202, R179, 0x2, R162 ;  /* 0x00000002b3ca7825 */ /* 0x000fe200078e02a2 */
[----:B------:R-:W-:-:S03]  /*48b0*/  SHF.L.U32 R186, R186, 0x1f, RZ ;  /* 0x0000001fbaba7819 */ /* 0x000fc600000006ff */
[----:B------:R-:W-:Y:S01]  /*48c0*/  LDTM.16dp32bit_t0_t15.x32 R4, tmem[UR22] ;  /* 0x00000016000479ee */ /* 0x000fe20008a80000 */
[----:B------:R-:W1:Y:S01]  /*48d0*/  LDTM.16dp32bit_t16_t31.x32 R4, tmem[UR22+0x20] ;  /* 0x00002016000479ee */ /* 0x000e620008aa0000 */
[----:B------:R-:W2:Y:S01]  /*48e0*/  @!P1 SYNCS.CCTL.IV [UR17+0xe010] ;  /* 0x00e01000ff0099b1 */ /* 0x000ea20008000011 */
[----:B------:R-:W-:Y:S01]  /*48f0*/  NOP ;  /* 0x0000000000007918 */ /* 0x000fe20000000000 */
[----:B-1----:R-:W-:Y:S01]  /*4900*/  FMUL R173, R4, UR68 ;  /* 0x0000004404ad7c20 */ /* 0x002fe20008400000 */
[----:B------:R-:W-:Y:S01]  /*4910*/  FMUL R182, R5, UR68 ;  /* 0x0000004405b67c20 */ /* 0x000fe20008400000 */
[----:B------:R-:W-:Y:S01]  /*4920*/  FMUL R181, R6, UR68 ;  /* 0x0000004406b57c20 */ /* 0x000fe20008400000 */
[----:B------:R-:W-:Y:S01]  /*4930*/  FMUL R183, R7, UR68 ;  /* 0x0000004407b77c20 */ /* 0x000fe20008400000 */
[----:B------:R-:W-:-:S03]  /*4940*/  FMUL R184, R8, UR68 ;  /* 0x0000004408b87c20 */ /* 0x000fc60008400000 */
        /* <DEDUP_REMOVED lines=40> */
[----:B------:R-:W-:-:S03]  /*4bd0*/  FMUL R181, R35, UR68 ;  /* 0x0000004423b57c20 */ /* 0x000fc60008400000 */
[----:B------:R-:W-:-:S04]  /*4be0*/  FMNMX3 R182, R183, R173, R182, !PT ;  /* 0x000000adb7b67276 */ /* 0x000fc800078000b6 */
[----:B------:R-:W-:-:S05]  /*4bf0*/  FMNMX R181, R181, R182, !PT ;  /* 0x000000b6b5b57209 */ /* 0x000fca0007800000 */
[----:B------:R-:W1:Y:S02]  /*4c00*/  SHFL.BFLY PT, R182, R181, 0x10, 0x1f ;  /* 0x0e001f00b5b67f89 */ /* 0x000e6400000e0000 */
[----:B-1----:R-:W-:-:S05]  /*4c10*/  FMNMX R182, R181, R182, !PT ;  /* 0x000000b6b5b67209 */ /* 0x002fca0007800000 */
[----:B--2---:R-:W-:Y:S01]  /*4c20*/  @!P4 STS [R37+0x4000], R182 ;  /* 0x004000b62500c388 */ /* 0x004fe20000000800 */
[----:B------:R-:W-:Y:S06]  /*4c30*/  BAR.SYNC.DEFER_BLOCKING 0x0 ;  /* 0x0000000000007b1d */ /* 0x000fec0000010000 */
[----:B------:R-:W1:Y:S04]  /*4c40*/  @!P5 LDS R176, [R187+0x4000] ;  /* 0x00400000bbb0d984 */ /* 0x000e680000000800 */
[----:B-1----:R-:W1:Y:S02]  /*4c50*/  SHFL.BFLY PT, R173, R176, 0x1, 0x1f ;  /* 0x0c201f00b0ad7f89 */ /* 0x002e6400000e0000 */
[----:B-1----:R-:W-:-:S05]  /*4c60*/  FMNMX R184, R176, R173, !PT ;  /* 0x000000adb0b87209 */ /* 0x002fca0007800000 */
[----:B------:R-:W-:Y:S01]  /*4c70*/  @P0 STS [R187+0x4000], R184 ;  /* 0x004000b8bb000388 */ /* 0x000fe20000000800 */
[----:B------:R-:W-:Y:S06]  /*4c80*/  BAR.SYNC.DEFER_BLOCKING 0x0 ;  /* 0x0000000000007b1d */ /* 0x000fec0000010000 */
[----:B------:R-:W1:Y:S02]  /*4c90*/  LDS R173, [R36+0x4000] ;  /* 0x0040000024ad7984 */ /* 0x000e640000000800 */
[----:B-1----:R-:W-:-:S05]  /*4ca0*/  FMNMX R173, R173, R180, !PT ;  /* 0x000000b4adad7209 */ /* 0x002fca0007800000 */
[--C-:B------:R-:W-:Y:S01]  /*4cb0*/  FFMA R4, R4, UR68, -R173.reuse ;  /* 0x0000004404047c23 */ /* 0x100fe200080008ad */
[--C-:B------:R-:W-:Y:S01]  /*4cc0*/  FFMA R5, R5, UR68, -R173.reuse ;  /* 0x0000004405057c23 */ /* 0x100fe200080008ad */
[--C-:B------:R-:W-:Y:S01]  /*4cd0*/  FFMA R6, R6, UR68, -R173.reuse ;  /* 0x0000004406067c23 */ /* 0x100fe200080008ad */
[--C-:B------:R-:W-:Y:S01]  /*4ce0*/  FFMA R7, R7, UR68, -R173.reuse ;  /* 0x0000004407077c23 */ /* 0x100fe200080008ad */
[----:B------:R-:W-:Y:S01]  /*4cf0*/  FMUL R4, R4, 1.4426950216293334961 ;  /* 0x3fb8aa3b04047820 */ /* 0x000fe20000400000 */
[----:B------:R-:W-:Y:S01]  /*4d00*/  FMUL R181, R5, 1.4426950216293334961 ;  /* 0x3fb8aa3b05b57820 */ /* 0x000fe20000400000 */
[----:B------:R-:W-:Y:S01]  /*4d10*/  FMUL R5, R6, 1.4426950216293334961 ;  /* 0x3fb8aa3b06057820 */ /* 0x000fe20000400000 */
[--C-:B------:R-:W-:Y:S01]  /*4d20*/  FFMA R6, R8, UR68, -R173.reuse ;  /* 0x0000004408067c23 */ /* 0x100fe200080008ad */
[----:B------:R-:W-:Y:S01]  /*4d30*/  FMUL R182, R7, 1.4426950216293334961 ;  /* 0x3fb8aa3b07b67820 */ /* 0x000fe20000400000 */
[--C-:B------:R-:W-:Y:S01]  /*4d40*/  FFMA R9, R9, UR68, -R173.reuse ;  /* 0x0000004409097c23 */ /* 0x100fe200080008ad */
[----:B------:R-:W-:Y:S01]  /*4d50*/  MUFU.EX2 R4, R4 ;  /* 0x0000000400047308 */ /* 0x000fe20000000800 */
[----:B------:R-:W-:Y:S01]  /*4d60*/  FMUL R6, R6, 1.4426950216293334961 ;  /* 0x3fb8aa3b06067820 */ /* 0x000fe20000400000 */
[--C-:B------:R-:W-:Y:S01]  /*4d70*/  FFMA R10, R10, UR68, -R173.reuse ;  /* 0x000000440a0a7c23 */ /* 0x100fe200080008ad */
[----:B------:R-:W-:Y:S01]  /*4d80*/  FMUL R9, R9, 1.4426950216293334961 ;  /* 0x3fb8aa3b09097820 */ /* 0x000fe20000400000 */
[--C-:B------:R-:W-:Y:S01]  /*4d90*/  FFMA R15, R15, UR68, -R173.reuse ;  /* 0x000000440f0f7c23 */ /* 0x100fe200080008ad */
[--C-:B------:R-:W-:Y:S01]  /*4da0*/  FFMA R18, R18, UR68, -R173.reuse ;  /* 0x0000004412127c23 */ /* 0x100fe200080008ad */
[--C-:B------:R-:W-:Y:S01]  /*4db0*/  FFMA R11, R11, UR68, -R173.reuse ;  /* 0x000000440b0b7c23 */ /* 0x100fe200080008ad */
[--C-:B------:R-:W-:Y:S01]  /*4dc0*/  FFMA R19, R19, UR68, -R173.reuse ;  /* 0x0000004413137c23 */ /* 0x100fe200080008ad */
[----:B------:R-:W1:Y:S01]  /*4dd0*/  MUFU.EX2 R181, R181 ;  /* 0x000000b500b57308 */ /* 0x000e620000000800 */
[--C-:B------:R-:W-:Y:S01]  /*4de0*/  FFMA R20, R20, UR68, -R173.reuse ;  /* 0x0000004414147c23 */ /* 0x100fe200080008ad */
[--C-:B------:R-:W-:Y:S01]  /*4df0*/  FFMA R14, R14, UR68, -R173.reuse ;  /* 0x000000440e0e7c23 */ /* 0x100fe200080008ad */
[----:B------:R-:W-:Y:S01]  /*4e00*/  FMUL R7, R10, 1.4426950216293334961 ;  /* 0x3fb8aa3b0a077820 */ /* 0x000fe20000400000 */
[----:B------:R-:W-:Y:S01]  /*4e10*/  FMUL R183, R11, 1.4426950216293334961 ;  /* 0x3fb8aa3b0bb77820 */ /* 0x000fe20000400000 */
[----:B------:R-:W-:Y:S01]  /*4e20*/  FMUL R19, R19, 1.4426950216293334961 ;  /* 0x3fb8aa3b13137820 */ /* 0x000fe20000400000 */
[----:B------:R-:W-:Y:S01]  /*4e30*/  FMUL R11, R14, 1.4426950216293334961 ;  /* 0x3fb8aa3b0e0b7820 */ /* 0x000fe20000400000 */
[--C-:B------:R-:W-:Y:S01]  /*4e40*/  FFMA R10, R12, UR68, -R173.reuse ;  /* 0x000000440c0a7c23 */ /* 0x100fe200080008ad */
[----:B------:R-:W2:Y:S01]  /*4e50*/  MUFU.EX2 R5, R5 ;  /* 0x0000000500057308 */ /* 0x000ea20000000800 */
[--C-:B------:R-:W-:Y:S01]  /*4e60*/  FFMA R14, R16, UR68, -R173.reuse ;  /* 0x00000044100e7c23 */ /* 0x100fe200080008ad */
[--C-:B------:R-:W-:Y:S01]  /*4e70*/  FFMA R13, R13, UR68, -R173.reuse ;  /* 0x000000440d0d7c23 */ /* 0x100fe200080008ad */
[----:B------:R-:W-:Y:S01]  /*4e80*/  FMUL R10, R10, 1.4426950216293334961 ;  /* 0x3fb8aa3b0a0a7820 */ /* 0x000fe20000400000 */
[--C-:B------:R-:W-:Y:S01]  /*4e90*/  FFMA R17, R17, UR68, -R173.reuse ;  /* 0x0000004411117c23 */ /* 0x100fe200080008ad */
[----:B------:R-:W-:Y:S01]  /*4ea0*/  FMUL R14, R14, 1.4426950216293334961 ;  /* 0x3fb8aa3b0e0e7820 */ /* 0x000fe20000400000 */
[----:B------:R-:W-:Y:S01]  /*4eb0*/  FMUL R13, R13, 1.4426950216293334961 ;  /* 0x3fb8aa3b0d0d7820 */ /* 0x000fe20000400000 */
[--C-:B------:R-:W-:Y:S01]  /*4ec0*/  FFMA R21, R21, UR68, -R173.reuse ;  /* 0x0000004415157c23 */ /* 0x100fe200080008ad */
[----:B------:R3:W4:Y:S01]  /*4ed0*/  MUFU.EX2 R8, R182 ;  /* 0x000000b600087308 */ /* 0x0007220000000800 */
[----:B------:R-:W-:Y:S01]  /*4ee0*/  FMUL R17, R17, 1.4426950216293334961 ;  /* 0x3fb8aa3b11117820 */ /* 0x000fe20000400000 */
[--C-:B------:R-:W-:Y:S01]  /*4ef0*/  FFMA R22, R22, UR68, -R173.reuse ;  /* 0x0000004416167c23 */ /* 0x100fe200080008ad */
[----:B------:R-:W-:Y:S01]  /*4f00*/  FMUL R21, R21, 1.4426950216293334961 ;  /* 0x3fb8aa3b15157820 */ /* 0x000fe20000400000 */
[--C-:B------:R-:W-:Y:S01]  /*4f10*/  FFMA R23, R23, UR68, -R173.reuse ;  /* 0x0000004417177c23 */ /* 0x100fe200080008ad */
[--C-:B------:R-:W-:Y:S01]  /*4f20*/  FFMA R24, R24, UR68, -R173.reuse ;  /* 0x0000004418187c23 */ /* 0x100fe200080008ad */
[----:B------:R-:W-:Y:S01]  /*4f30*/  FMUL R22, R22, 1.4426950216293334961 ;  /* 0x3fb8aa3b16167820 */ /* 0x000fe20000400000 */
[----:B------:R-:W-:Y:S01]  /*4f40*/  FFMA R25, R25, UR68, -R173 ;  /* 0x0000004419197c23 */ /* 0x000fe200080008ad */
[----:B------:R-:W5:Y:S01]  /*4f50*/  MUFU.EX2 R6, R6 ;  /* 0x0000000600067308 */ /* 0x000f620000000800 */
[----:B---3--:R-:W-:Y:S01]  /*4f60*/  FMUL R182, R15, 1.4426950216293334961 ;  /* 0x3fb8aa3b0fb67820 */ /* 0x008fe20000400000 */
[----:B------:R-:W-:Y:S01]  /*4f70*/  FMUL R15, R18, 1.4426950216293334961 ;  /* 0x3fb8aa3b120f7820 */ /* 0x000fe20000400000 */
[----:B------:R-:W-:Y:S01]  /*4f80*/  FMUL R18, R20, 1.4426950216293334961 ;  /* 0x3fb8aa3b14127820 */ /* 0x000fe20000400000 */
[----:B-1----:R-:W-:Y:S01]  /*4f90*/  FADD R20, R4, R181 ;  /* 0x000000b504147221 */ /* 0x002fe20000000000 */
[----:B------:R-:W-:Y:S01]  /*4fa0*/  FMUL R185, R23, 1.4426950216293334961 ;  /* 0x3fb8aa3b17b97820 */ /* 0x000fe20000400000 */
[----:B------:R-:W-:Y:S01]  /*4fb0*/  FMUL R23, R24, 1.4426950216293334961 ;  /* 0x3fb8aa3b18177820 */ /* 0x000fe20000400000 */
[----:B------:R-:W-:Y:S01]  /*4fc0*/  FMUL R25, R25, 1.4426950216293334961 ;  /* 0x3fb8aa3b19197820 */ /* 0x000fe20000400000 */
[----:B------:R-:W1:Y:S01]  /*4fd0*/  MUFU.EX2 R9, R9 ;  /* 0x0000000900097308 */ /* 0x000e620000000800 */
[--C-:B------:R-:W-:Y:S01]  /*4fe0*/  FFMA R26, R26, UR68, -R173.reuse ;  /* 0x000000441a1a7c23 */ /* 0x100fe200080008ad */
[--C-:B------:R-:W-:Y:S01]  /*4ff0*/  FFMA R27, R27, UR68, -R173.reuse ;  /* 0x000000441b1b7c23 */ /* 0x100fe200080008ad */
[--C-:B------:R-:W-:Y:S01]  /*5000*/  FFMA R28, R28, UR68, -R173.reuse ;  /* 0x000000441c1c7c23 */ /* 0x100fe200080008ad */
[--C-:B------:R-:W-:Y:S01]  /*5010*/  FFMA R29, R29, UR68, -R173.reuse ;  /* 0x000000441d1d7c23 */ /* 0x100fe200080008ad */
[----:B------:R-:W-:Y:S01]  /*5020*/  FMUL R26, R26, 1.4426950216293334961 ;  /* 0x3fb8aa3b1a1a7820 */ /* 0x000fe20000400000 */
[----:B------:R-:W-:Y:S01]  /*5030*/  FMUL R27, R27, 1.4426950216293334961 ;  /* 0x3fb8aa3b1b1b7820 */ /* 0x000fe20000400000 */
[----:B------:R-:W-:Y:S01]  /*5040*/  FMUL R28, R28, 1.4426950216293334961 ;  /* 0x3fb8aa3b1c1c7820 */ /* 0x000fe20000400000 */
[----:B------:R-:W-:Y:S01]  /*5050*/  MUFU.EX2 R16, R182 ;  /* 0x000000b600107308 */ /* 0x000fe20000000800 */
[----:B------:R-:W-:Y:S01]  /*5060*/  FMUL R29, R29, 1.4426950216293334961 ;  /* 0x3fb8aa3b1d1d7820 */ /* 0x000fe20000400000 */
[--C-:B------:R-:W-:Y:S01]  /*5070*/  FFMA R30, R30, UR68, -R173.reuse ;  /* 0x000000441e1e7c23 */ /* 0x100fe200080008ad */
[--C-:B------:R-:W-:Y:S01]  /*5080*/  FFMA R31, R31, UR68, -R173.reuse ;  /* 0x000000441f1f7c23 */ /* 0x100fe200080008ad */
[--C-:B------:R-:W-:Y:S01]  /*5090*/  FFMA R32, R32, UR68, -R173.reuse ;  /* 0x0000004420207c23 */ /* 0x100fe200080008ad */
[--C-:B------:R-:W-:Y:S01]  /*50a0*/  FFMA R33, R33, UR68, -R173.reuse ;  /* 0x0000004421217c23 */ /* 0x100fe200080008ad */
[----:B------:R-:W-:Y:S01]  /*50b0*/  FMUL R30, R30, 1.4426950216293334961 ;  /* 0x3fb8aa3b1e1e7820 */ /* 0x000fe20000400000 */
[----:B------:R-:W-:Y:S01]  /*50c0*/  FMUL R31, R31, 1.4426950216293334961 ;  /* 0x3fb8aa3b1f1f7820 */ /* 0x000fe20000400000 */
[----:B------:R-:W3:Y:S01]  /*50d0*/  MUFU.EX2 R7, R7 ;  /* 0x0000000700077308 */ /* 0x000ee20000000800 */
[----:B------:R-:W-:Y:S01]  /*50e0*/  FMUL R32, R32, 1.4426950216293334961 ;  /* 0x3fb8aa3b20207820 */ /* 0x000fe20000400000 */
[--C-:B------:R-:W-:Y:S01]  /*50f0*/  FFMA R34, R34, UR68, -R173.reuse ;  /* 0x0000004422227c23 */ /* 0x100fe200080008ad */
[----:B------:R-:W-:Y:S01]  /*5100*/  FMUL R33, R33, 1.4426950216293334961 ;  /* 0x3fb8aa3b21217820 */ /* 0x000fe20000400000 */
[----:B------:R-:W-:-:S04]  /*5110*/  FFMA R35, R35, UR68, -R173 ;  /* 0x0000004423237c23 */ /* 0x000fc800080008ad */
[----:B------:R2:W-:Y:S08]  /*5120*/  MUFU.EX2 R182, R19 ;  /* 0x0000001300b67308 */ /* 0x0005f00000000800 */
[----:B------:R-:W0:Y:S01]  /*5130*/  MUFU.EX2 R12, R183 ;  /* 0x000000b7000c7308 */ /* 0x000e220000000800 */
[----:B--2---:R-:W-:-:S04]  /*5140*/  FADD R19, R5, R20 ;  /* 0x0000001405137221 */ /* 0x004fc80000000000 */
[----:B----4-:R-:W-:-:S03]  /*5150*/  FADD R19, R8, R19 ;  /* 0x0000001308137221 */ /* 0x010fc60000000000 */
[----:B------:R-:W2:Y:S01]  /*5160*/  MUFU.EX2 R10, R10 ;  /* 0x0000000a000a7308 */ /* 0x000ea20000000800 */
[----:B-----5:R-:W-:-:S04]  /*5170*/  FADD R20, R6, R19 ;  /* 0x0000001306147221 */ /* 0x020fc80000000000 */
[----:B-1----:R-:W-:-:S03]  /*5180*/  FADD R20, R9, R20 ;  /* 0x0000001409147221 */ /* 0x002fc60000000000 */
[----:B------:R-:W1:Y:S01]  /*5190*/  MUFU.EX2 R13, R13 ;  /* 0x0000000d000d7308 */ /* 0x000e620000000800 */
[----:B---3--:R-:W-:-:S04]  /*51a0*/  FADD R19, R7, R20 ;  /* 0x0000001407137221 */ /* 0x008fc80000000000 */
[----:B0-----:R-:W-:-:S03]  /*51b0*/  FADD R19, R12, R19 ;  /* 0x000000130c137221 */ /* 0x001fc60000000000 */
[----:B------:R-:W0:Y:S01]  /*51c0*/  MUFU.EX2 R11, R11 ;  /* 0x0000000b000b7308 */ /* 0x000e220000000800 */
[----:B--2---:R-:W-:-:S07]  /*51d0*/  FADD R20, R10, R19 ;  /* 0x000000130a147221 */ /* 0x004fce0000000000 */
[----:B------:R-:W2:Y:S01]  /*51e0*/  MUFU.EX2 R14, R14 ;  /* 0x0000000e000e7308 */ /* 0x000ea20000000800 */
[----:B-1----:R-:W-:-:S07]  /*51f0*/  FADD R20, R13, R20 ;  /* 0x000000140d147221 */ /* 0x002fce0000000000 */
[----:B------:R-:W1:Y:S01]  /*5200*/  MUFU.EX2 R17, R17 ;  /* 0x0000001100117308 */ /* 0x000e620000000800 */
[----:B0-----:R-:W-:-:S04]  /*5210*/  FADD R19, R11, R20 ;  /* 0x000000140b137221 */ /* 0x001fc80000000000 */
[----:B------:R-:W-:-:S03]  /*5220*/  FADD R19, R16, R19 ;  /* 0x0000001310137221 */ /* 0x000fc60000000000 */
        /* <DEDUP_REMOVED lines=12> */
[----:B0-----:R-:W-:-:S07]  /*52f0*/  FADD R20, R22, R19 ;  /* 0x0000001316147221 */ /* 0x001fce0000000000 */
[----:B------:R-:W0:Y:S01]  /*5300*/  MUFU.EX2 R194, R25 ;  /* 0x0000001900c27308 */ /* 0x000e220000000800 */
[----:B--2---:R-:W-:-:S07]  /*5310*/  FADD R20, R185, R20 ;  /* 0x00000014b9147221 */ /* 0x004fce0000000000 */
[----:B------:R-:W2:Y:S01]  /*5320*/  MUFU.EX2 R184, R26 ;  /* 0x0000001a00b87308 */ /* 0x000ea20000000800 */
[----:B-1----:R-:W-:-:S07]  /*5330*/  FADD R19, R23, R20 ;  /* 0x0000001417137221 */ /* 0x002fce0000000000 */
[----:B------:R-:W1:Y:S01]  /*5340*/  MUFU.EX2 R197, R27 ;  /* 0x0000001b00c57308 */ /* 0x000e620000000800 */
[----:B0-----:R-:W-:-:S07]  /*5350*/  FADD R19, R194, R19 ;  /* 0x00000013c2137221 */ /* 0x001fce0000000000 */
[----:B------:R-:W0:Y:S01]  /*5360*/  MUFU.EX2 R195, R28 ;  /* 0x0000001c00c37308 */ /* 0x000e220000000800 */
[----:B--2---:R-:W-:Y:S01]  /*5370*/  FADD R20, R184, R19 ;  /* 0x00000013b8147221 */ /* 0x004fe20000000000 */
[----:B------:R-:W-:-:S06]  /*5380*/  FMUL R19, R34, 1.4426950216293334961 ;  /* 0x3fb8aa3b22137820 */ /* 0x000fcc0000400000 */
[----:B------:R-:W2:Y:S01]  /*5390*/  MUFU.EX2 R198, R29 ;  /* 0x0000001d00c67308 */ /* 0x000ea20000000800 */
[----:B-1----:R-:W-:-:S07]  /*53a0*/  FADD R20, R197, R20 ;  /* 0x00000014c5147221 */ /* 0x002fce0000000000 */
[----:B------:R-:W1:Y:S01]  /*53b0*/  MUFU.EX2 R196, R30 ;  /* 0x0000001e00c47308 */ /* 0x000e620000000800 */
[----:B0-----:R-:W-:Y:S01]  /*53c0*/  FADD R21, R195, R20 ;  /* 0x00000014c3157221 */ /* 0x001fe20000000000 */
[----:B------:R-:W-:-:S06]  /*53d0*/  FMUL R20, R35, 1.4426950216293334961 ;  /* 0x3fb8aa3b23147820 */ /* 0x000fcc0000400000 */
        /* <DEDUP_REMOVED lines=9> */
[----:B-1----:R-:W-:-:S04]  /*5470*/  FADD R24, R216, R21 ;  /* 0x00000015d8187221 */ /* 0x002fc80000000000 */
[----:B0-----:R-:W-:-:S04]  /*5480*/  FADD R21, R19, R24 ;  /* 0x0000001813157221 */ /* 0x001fc80000000000 */
[----:B--2---:R-:W-:-:S05]  /*5490*/  FADD R21, R20, R21 ;  /* 0x0000001514157221 */ /* 0x004fca0000000000 */
[----:B------:R-:W0:Y:S02]  /*54a0*/  SHFL.BFLY PT, R24, R21, 0x10, 0x1f ;  /* 0x0e001f0015187f89 */ /* 0x000e2400000e0000 */
[----:B0-----:R-:W-:Y:S01]  /*54b0*/  FADD R28, R21, R24 ;  /* 0x00000018151c7221 */ /* 0x001fe20000000000 */
[----:B------:R-:W-:Y:S06]  /*54c0*/  BAR.SYNC.DEFER_BLOCKING 0x0 ;  /* 0x0000000000007b1d */ /* 0x000fec0000010000 */
[----:B------:R-:W-:Y:S02]  /*54d0*/  @!P4 STS [R37+0x4000], R28 ;  /* 0x0040001c2500c388 */ /* 0x000fe40000000800 */
[----:B------:R-:W-:Y:S06]  /*54e0*/  BAR.SYNC.DEFER_BLOCKING 0x0 ;  /* 0x0000000000007b1d */ /* 0x000fec0000010000 */
[----:B------:R-:W0:Y:S04]  /*54f0*/  @!P5 LDS R178, [R187+0x4000] ;  /* 0x00400000bbb2d984 */ /* 0x000e280000000800 */
[----:B0-----:R-:W0:Y:S02]  /*5500*/  SHFL.BFLY PT, R25, R178, 0x1, 0x1f ;  /* 0x0c201f00b2197f89 */ /* 0x001e2400000e0000 */
[----:B0-----:R-:W-:Y:S01]  /*5510*/  FADD R26, R178, R25 ;  /* 0x00000019b21a7221 */ /* 0x001fe20000000000 */
[----:B------:R-:W-:-:S04]  /*5520*/  IMAD.WIDE R24, R179, 0x2, R170 ;  /* 0x00000002b3187825 */ /* 0x000fc800078e02aa */
[----:B------:R0:W-:Y:S01]  /*5530*/  @P0 STS [R187+0x4000], R26 ;  /* 0x0040001abb000388 */ /* 0x0001e20000000800 */
[----:B------:R-:W-:Y:S06]  /*5540*/  BAR.SYNC.DEFER_BLOCKING 0x0 ;  /* 0x0000000000007b1d */ /* 0x000fec0000010000 */
[----:B------:R0:W1:Y:S01]  /*5550*/  LDS R21, [R36+0x4000] ;  /* 0x0040000024157984 */ /* 0x0000620000000800 */
[----:B------:R-:W2:Y:S02]  /*5560*/  SYNCS.PHASECHK.TRANS64.TRYWAIT P2, [UR20], R186 ;  /* 0x000000baff0075a7 */ /* 0x000ea40008041114 */
[----:B012---:R-:W-:Y:S05]  /*5570*/  @!P2 BRA `(.L_x_15) ;  /* 0x0000001c008ca947 */ /* 0x007fea0003800000 */
.L_x_24:
[C---:B------:R-:W-:Y:S01]  /*5580*/  IMAD.WIDE R204, R179.reuse, 0x2, R152 ;  /* 0x00000002b3cc7825 */ /* 0x040fe200078e0298 */
[----:B------:R0:W2:Y:S03]  /*5590*/  LDG.E.U16 R200, desc[UR28][R24.64] ;  /* 0x0000001c18c87981 */ /* 0x0000a6000c1e1500 */
[C---:B------:R-:W-:Y:S01]  /*55a0*/  IMAD.WIDE R206, R179.reuse, 0x2, R108 ;  /* 0x00000002b3ce7825 */ /* 0x040fe200078e026c */
[----:B------:R-:W3:Y:S03]  /*55b0*/  LDG.E.U16 R202, desc[UR28][R202.64] ;  /* 0x0000001ccaca7981 */ /* 0x000ee6000c1e1500 */
[C---:B------:R-:W-:Y:S01]  /*55c0*/  IMAD.WIDE R208, R179.reuse, 0x2, R116 ;  /* 0x00000002b3d07825 */ /* 0x040fe200078e0274 */
[----:B------:R-:W4:Y:S03]  /*55d0*/  LDG.E.U16 R204, desc[UR28][R204.64] ;  /* 0x0000001ccccc7981 */ /* 0x000f26000c1e1500 */
[C---:B------:R-:W-:Y:S01]  /*55e0*/  IMAD.WIDE R34, R179.reuse, 0x2, R168 ;  /* 0x00000002b3227825 */ /* 0x040fe200078e02a8 */
[----:B------:R-:W5:Y:S03]  /*55f0*/  LDG.E.U16 R206, desc[UR28][R206.64] ;  /* 0x0000001ccece7981 */ /* 0x000f66000c1e1500 */
[C---:B------:R-:W-:Y:S01]  /*5600*/  IMAD.WIDE R186, R179.reuse, 0x2, R160 ;  /* 0x00000002b3ba7825 */ /* 0x040fe200078e02a0 */
[----:B------:R-:W5:Y:S03]  /*5610*/  LDG.E.U16 R208, desc[UR28][R208.64] ;  /* 0x0000001cd0d07981 */ /* 0x000f66000c1e1500 */
[C---:B------:R-:W-:Y:S01]  /*5620*/  IMAD.WIDE R188, R179.reuse, 0x2, R150 ;  /* 0x00000002b3bc7825 */ /* 0x040fe200078e0296 */
[----:B------:R1:W5:Y:S03]  /*5630*/  LDG.E.U16 R203, desc[UR28][R34.64] ;  /* 0x0000001c22cb7981 */ /* 0x000366000c1e1500 */
[C---:B------:R-:W-:Y:S01]  /*5640*/  IMAD.WIDE R190, R179.reuse, 0x2, R110 ;  /* 0x00000002b3be7825 */ /* 0x040fe200078e026e */
[----:B------:R0:W5:Y:S03]  /*5650*/  LDG.E.U16 R205, desc[UR28][R186.64] ;  /* 0x0000001cbacd7981 */ /* 0x000166000c1e1500 */
[C---:B------:R-:W-:Y:S01]  /*5660*/  IMAD.WIDE R210, R179.reuse, 0x2, R124 ;  /* 0x00000002b3d27825 */ /* 0x040fe200078e027c */
[----:B------:R0:W5:Y:S03]  /*5670*/  LDG.E.U16 R207, desc[UR28][R188.64] ;  /* 0x0000001cbccf7981 */ /* 0x000166000c1e1500 */
[C---:B------:R-:W-:Y:S01]  /*5680*/  IMAD.WIDE R212, R179.reuse, 0x2, R132 ;  /* 0x00000002b3d47825 */ /* 0x040fe200078e0284 */
[----:B------:R1:W5:Y:S03]  /*5690*/  LDG.E.U16 R209, desc[UR28][R190.64] ;  /* 0x0000001cbed17981 */ /* 0x000366000c1e1500 */
[C---:B------:R-:W-:Y:S01]  /*56a0*/  IMAD.WIDE R214, R179.reuse, 0x2, R140 ;  /* 0x00000002b3d67825 */ /* 0x040fe200078e028c */
[----:B------:R-:W5:Y:S03]  /*56b0*/  LDG.E.U16 R210, desc[UR28][R210.64] ;  /* 0x0000001cd2d27981 */ /* 0x000f66000c1e1500 */
[C---:B0-----:R-:W-:Y:S01]  /*56c0*/  IMAD.WIDE R24, R179.reuse, 0x2, R118 ;  /* 0x00000002b3187825 */ /* 0x041fe200078e0276 */
        /* <DEDUP_REMOVED lines=9> */
[C---:B-1----:R-:W-:Y:S01]  /*5760*/  IMAD.WIDE R34, R179.reuse, 0x2, R158 ;  /* 0x00000002b3227825 */ /* 0x042fe200078e029e */
        /* <DEDUP_REMOVED lines=9> */
[C---:B0-----:R-:W-:Y:S01]  /*5800*/  IMAD.WIDE R24, R179.reuse, 0x2, R136 ;  /* 0x00000002b3187825 */ /* 0x041fe200078e0288 */
[----:B------:R0:W5:Y:S03]  /*5810*/  LDG.E.U16 R226, desc[UR28][R190.64] ;  /* 0x0000001cbee27981 */ /* 0x000166000c1e1500 */
[C---:B------:R-:W-:Y:S01]  /*5820*/  IMAD.WIDE R26, R179.reuse, 0x2, R144 ;  /* 0x00000002b31a7825 */ /* 0x040fe200078e0290 */
[----:B------:R0:W5:Y:S03]  /*5830*/  LDG.E.U16 R228, desc[UR28][R192.64] ;  /* 0x0000001cc0e47981 */ /* 0x000166000c1e1500 */
[C---:B------:R-:W-:Y:S01]  /*5840*/  IMAD.WIDE R28, R179.reuse, 0x2, R164 ;  /* 0x00000002b31c7825 */ /* 0x040fe200078e02a4 */
[----:B------:R-:W5:Y:S03]  /*5850*/  LDG.E.U16 R24, desc[UR28][R24.64] ;  /* 0x0000001c18187981 */ /* 0x000f66000c1e1500 */
[C---:B-1----:R-:W-:Y:S01]  /*5860*/  IMAD.WIDE R30, R179.reuse, 0x2, R156 ;  /* 0x00000002b31e7825 */ /* 0x042fe200078e029c */
[----:B------:R-:W5:Y:S03]  /*5870*/  LDG.E.U16 R26, desc[UR28][R26.64] ;  /* 0x0000001c1a1a7981 */ /* 0x000f66000c1e1500 */
[C---:B------:R-:W-:Y:S01]  /*5880*/  IMAD.WIDE R32, R179.reuse, 0x2, R106 ;  /* 0x00000002b3207825 */ /* 0x040fe200078e026a */
[----:B------:R-:W5:Y:S03]  /*5890*/  LDG.E.U16 R29, desc[UR28][R28.64] ;  /* 0x0000001c1c1d7981 */ /* 0x000f66000c1e1500 */
[C---:B------:R-:W-:Y:S01]  /*58a0*/  IMAD.WIDE R34, R179.reuse, 0x2, R114 ;  /* 0x00000002b3227825 */ /* 0x040fe200078e0272 */
[----:B------:R-:W5:Y:S03]  /*58b0*/  LDG.E.U16 R31, desc[UR28][R30.64] ;  /* 0x0000001c1e1f7981 */ /* 0x000f66000c1e1500 */
[C---:B------:R-:W-:Y:S01]  /*58c0*/  IMAD.WIDE R186, R179.reuse, 0x2, R122 ;  /* 0x00000002b3ba7825 */ /* 0x040fe200078e027a */
[----:B------:R-:W5:Y:S03]  /*58d0*/  LDG.E.U16 R33, desc[UR28][R32.64] ;  /* 0x0000001c20217981 */ /* 0x000f66000c1e1500 */
[C---:B------:R-:W-:Y:S01]  /*58e0*/  IMAD.WIDE R188, R179.reuse, 0x2, R130 ;  /* 0x00000002b3bc7825 */ /* 0x040fe200078e0282 */
[----:B------:R-:W5:Y:S03]  /*58f0*/  LDG.E.U16 R35, desc[UR28][R34.64] ;  /* 0x0000001c22237981 */ /* 0x000f66000c1e1500 */
[C---:B0-----:R-:W-:Y:S01]  /*5900*/  IMAD.WIDE R190, R179.reuse, 0x2, R138 ;  /* 0x00000002b3be7825 */ /* 0x041fe200078e028a */
[----:B------:R-:W5:Y:S03]  /*5910*/  LDG.E.U16 R187, desc[UR28][R186.64] ;  /* 0x0000001cbabb7981 */ /* 0x000f66000c1e1500 */
[----:B------:R-:W-:Y:S01]  /*5920*/  IMAD.WIDE R192, R179, 0x2, R146 ;  /* 0x00000002b3c07825 */ /* 0x000fe200078e0292 */
[----:B------:R-:W5:Y:S04]  /*5930*/  LDG.E.U16 R189, desc[UR28][R188.64] ;  /* 0x0000001cbcbd7981 */ /* 0x000f68000c1e1500 */
[----:B------:R-:W5:Y:S04]  /*5940*/  LDG.E.U16 R191, desc[UR28][R190.64] ;  /* 0x0000001cbebf7981 */ /* 0x000f68000c1e1500 */
[----:B------:R-:W5:Y:S01]  /*5950*/  LDG.E.U16 R193, desc[UR28][R192.64] ;  /* 0x0000001cc0c17981 */ /* 0x000f62000c1e1500 */
        /* <DEDUP_REMOVED lines=15> */
[----:B------:R-:W-:Y:S01]  /*5a50*/  F2FP.BF16.F32.PACK_AB R19, R20, R19 ;  /* 0x000000131413723e */ /* 0x000fe200000010ff */
[----:B------:R-:W-:-:S03]  /*5a60*/  FADD R20, -R173, R180 ;  /* 0x000000b4ad147221 */ /* 0x000fc60000000100 */
[----:B------:R-:W-:Y:S01]  /*5a70*/  STTM.16dp32bit_t0_t15.x16 tmem[UR19+0x40], R4 ;  /* 0x00004004000079ed */ /* 0x000fe20008a00013 */
[----:B------:R-:W-:Y:S01]  /*5a80*/  STTM.16dp32bit_t16_t31.x16 tmem[UR19+0x50], R4 ;  /* 0x00005004000079ed */ /* 0x000fe20008a20013 */
[----:B------:R-:W-:-:S06]  /*5a90*/  FMUL R20, R20, 1.4426950216293334961 ;  /* 0x3fb8aa3b14147820 */ /* 0x000fcc0000400000 */
[----:B------:R-:W0:Y:S01]  /*5aa0*/  MUFU.EX2 R20, R20 ;  /* 0x0000001400147308 */ /* 0x000e220000000800 */
[----:B------:R-:W-:Y:S01]  /*5ab0*/  ULEA UR20, UR27, UR17, 0x3 ;  /* 0x000000111b147291 */ /* 0x000fe2000f8e18ff */
[----:B------:R-:W-:-:S03]  /*5ac0*/  UMOV UR7, UR15 ;  /* 0x0000000f00077c82 */ /* 0x000fc60008000000 */
[----:B------:R-:W-:Y:S01]  /*5ad0*/  UIADD3 UR20, UPT, UPT, UR20, 0xe000, URZ ;  /* 0x0000e00014147890 */ /* 0x000fe2000fffe0ff */
[----:B--2---:R1:W-:Y:S04]  /*5ae0*/  STS.U16 [R41+UR17+0x8000], R200 ;  /* 0x008000c829007988 */ /* 0x0043e80008000411 */
[----:B---3--:R1:W-:Y:S04]  /*5af0*/  STS.U16 [R41+UR17+0x8400], R202 ;  /* 0x008400ca29007988 */ /* 0x0083e80008000411 */
[----:B----4-:R1:W-:Y:S04]  /*5b00*/  STS.U16 [R41+UR17+0x8800], R204 ;  /* 0x008800cc29007988 */ /* 0x0103e80008000411 */
        /* <DEDUP_REMOVED lines=29> */
[----:B------:R-:W2:Y:S02]  /*5ce0*/  FENCE.VIEW.ASYNC.T ;  /* 0x00000000000073c6 */ /* 0x000ea40000000200 */
[----:B--2---:R-:W-:Y:S06]  /*5cf0*/  BAR.SYNC.DEFER_BLOCKING 0x0 ;  /* 0x0000000000007b1d */ /* 0x004fec0000010000 */
[----:B------:R-:W-:Y:S01]  /*5d00*/  LDTM.16dp32bit_t0_t15.x16 R4, tmem[UR19] ;  /* 0x00000013000479ee */ /* 0x000fe20008a00000 */
[----:B------:R-:W0:Y:S01]  /*5d10*/  LDTM.16dp32bit_t16_t31.x16 R4, tmem[UR19+0x10] ;  /* 0x00001013000479ee */ /* 0x000e220008a20000 */
[----:B------:R-:W-:Y:S01]  /*5d20*/  NOP ;  /* 0x0000000000007918 */ /* 0x000fe20000000000 */
[C---:B0-----:R-:W-:Y:S01]  /*5d30*/  FMUL R4, R20.reuse, R4 ;  /* 0x0000000414047220 */ /* 0x041fe20000400000 */
        /* <DEDUP_REMOVED lines=16> */
[----:B------:R1:W-:Y:S01]  /*5e40*/  STTM.16dp32bit_t16_t31.x16 tmem[UR19+0x10], R4 ;  /* 0x00001004000079ed */ /* 0x0003e20008a20013 */
[----:B------:R-:W0:Y:S02]  /*5e50*/  FENCE.VIEW.ASYNC.T ;  /* 0x00000000000073c6 */ /* 0x000e240000000200 */
[----:B0-----:R-:W-:Y:S06]  /*5e60*/  BAR.SYNC.DEFER_BLOCKING 0x0 ;  /* 0x0000000000007b1d */ /* 0x001fec0000010000 */
[----:B------:R0:W-:Y:S06]  /*5e70*/  MEMBAR.ALL.CTA ;  /* 0x0000000000007992 */ /* 0x0001ec0000008000 */
[----:B0-----:R-:W0:Y:S02]  /*5e80*/  FENCE.VIEW.ASYNC.S ;  /* 0x00000000000073c6 */ /* 0x001e240000000000 */
[----:B0-----:R-:W-:Y:S06]  /*5e90*/  BAR.SYNC.DEFER_BLOCKING 0x0 ;  /* 0x0000000000007b1d */ /* 0x001fec0000010000 */
[----:B------:R-:W-:Y:S05]  /*5ea0*/  BRA.U UP2, `(.L_x_16) ;  /* 0x0000000102947547 */ /* 0x000fea000b800000 */
[----:B------:R-:W-:Y:S02]  /*5eb0*/  UIADD3 UR67, UPT, UPT, UR18, 0x48, URZ ;  /* 0x0000004812437890 */ /* 0x000fe4000fffe0ff */
[----:B------:R-:W-:Y:S02]  /*5ec0*/  UIADD3 UR69, UPT, UPT, UR18, 0x50, URZ ;  /* 0x0000005012457890 */ /* 0x000fe4000fffe0ff */
[----:B------:R-:W-:Y:S02]  /*5ed0*/  UIADD3 UR70, UPT, UPT, UR18, 0x58, URZ ;  /* 0x0000005812467890 */ /* 0x000fe4000fffe0ff */
[----:B------:R-:W-:Y:S02]  /*5ee0*/  UIADD3 UR71, UPT, UPT, UR18, 0x60, URZ ;  /* 0x0000006012477890 */ /* 0x000fe4000fffe0ff */
[----:B------:R-:W-:Y:S02]  /*5ef0*/  UIADD3 UR72, UPT, UPT, UR18, 0x68, URZ ;  /* 0x0000006812487890 */ /* 0x000fe4000fffe0ff */
[----:B------:R-:W-:Y:S01]  /*5f00*/  UIADD3 UR73, UPT, UPT, UR18, 0x70, URZ ;  /* 0x0000007012497890 */ /* 0x000fe2000fffe0ff */
[----:B------:R-:W-:Y:S01]  /*5f10*/  UMOV UR12, 0x0 ;  /* 0x00000000000c7882 */ /* 0x000fe20000000000 */
[----:B------:R-:W-:Y:S01]  /*5f20*/  UMOV UR13, 0x4100490 ;  /* 0x04100490000d7882 */ /* 0x000fe20000000000 */
[----:B------:R-:W-:Y:S01]  /*5f30*/  UMOV UR15, 0x40004040 ;  /* 0x40004040000f7882 */ /* 0x000fe20000000000 */
[----:B------:R-:W-:-:S02]  /*5f40*/  UIADD3 UR74, UPT, UPT, UR18, 0x78, URZ ;  /* 0x00000078124a7890 */ /* 0x000fc4000fffe0ff */
        /* <DEDUP_REMOVED lines=16> */
[----:B------:R-:W-:Y:S01]  /*6050*/  UMOV UR4, UR20 ;  /* 0x0000001400047c82 */ /* 0x000fe20008000000 */
[----:B------:R-:W-:Y:S01]  /*6060*/  UMOV UR5, URZ ;  /* 0x000000ff00057c82 */ /* 0x000fe20008000000 */
[----:B------:R0:W-:Y:S01]  /*6070*/  UTCHMMA tmem[UR71], gdesc[UR44], tmem[UR18], tmem[UR58], idesc[UR59], UPT ;  /* 0x00ff3a2c470079ea */ /* 0x0001e2000b800012 */
[----:B------:R-:W-:Y:S01]  /*6080*/  UMOV UR64, 0x0 ;  /* 0x0000000000407882 */ /* 0x000fe20000000000 */
[----:B------:R-:W-:Y:S01]  /*6090*/  UMOV UR65, 0x4100490 ;  /* 0x0410049000417882 */ /* 0x000fe20000000000 */
[----:B------:R0:W-:Y:S01]  /*60a0*/  UTCHMMA tmem[UR72], gdesc[UR46], tmem[UR18], tmem[UR60], idesc[UR61], UPT ;  /* 0x00ff3c2e480079ea */ /* 0x0001e2000b800012 */
[----:B------:R-:W-:Y:S01]  /*60b0*/  UMOV UR4, UR4 ;  /* 0x0000000400047c82 */ /* 0x000fe20008000000 */
[----:B------:R0:W-:Y:S01]  /*60c0*/  UTCHMMA tmem[UR73], gdesc[UR48], tmem[UR18], tmem[UR62], idesc[UR63], UPT ;  /* 0x00ff3e30490079ea */ /* 0x0001e2000b800012 */
[----:B------:R0:W-:Y:S01]  /*60d0*/  UTCHMMA tmem[UR74], gdesc[UR50], tmem[UR18], tmem[UR64], idesc[UR65], UPT ;  /* 0x00ff40324a0079ea */ /* 0x0001e2000b800012 */
[----:B------:R0:W-:Y:S01]  /*60e0*/  UTCBAR [UR4], URZ ;  /* 0x000000ff040073e9 */ /* 0x0001e200080000ff */
[----:B------:R-:W-:Y:S01]  /*60f0*/  NOP ;  /* 0x0000000000007918 */ /* 0x000fe20000000000 */
.L_x_16:
[----:B------:R-:W-:Y:S01]  /*6100*/  UIADD3 UR27, UPT, UPT, UR27, 0x1, URZ ;  /* 0x000000011b1b7890 */ /* 0x000fe2000fffe0ff */
[----:B------:R-:W-:Y:S01]  /*6110*/  FFMA R174, R20, R174, R21 ;  /* 0x000000ae14ae7223 */ /* 0x000fe20000000015 */
[----:B------:R-:W-:Y:S01]  /*6120*/  UIADD3 UR6, UPT, UPT, UR6, 0x80, URZ ;  /* 0x0000008006067890 */ /* 0x000fe2000fffe0ff */
[----:B------:R-:W-:Y:S01]  /*6130*/  VIADD R179, R179, UR25 ;  /* 0x00000019b3b37c36 */ /* 0x000fe20008000000 */
[----:B------:R-:W-:Y:S01]  /*6140*/  UISETP.GT.AND UP3, UPT, UR27, 0x1, UPT ;  /* 0x000000011b00788c */ /* 0x000fe2000bf64270 */
[----:B------:R-:W-:Y:S01]  /*6150*/  IADD3 R177, PT, PT, R175, R177, RZ ;  /* 0x000000b1afb17210 */ /* 0x000fe20007ffe0ff */
[----:B------:R-:W-:Y:S01]  /*6160*/  IMAD.U32 R186, RZ, RZ, UR7 ;  /* 0x00000007ffba7e24 */ /* 0x000fe2000f8e00ff */
[----:B------:R-:W-:Y:S01]  /*6170*/  MOV R180, R173 ;  /* 0x000000ad00b47202 */ /* 0x000fe20000000f00 */
[----:B0-----:R-:W-:Y:S02]  /*6180*/  USEL UR15, URZ, 0x1, !UP3 ;  /* 0x00000001ff0f7887 */ /* 0x001fe4000d800000 */
[----:B------:R-:W-:-:S02]  /*6190*/  USEL UR27, UR27, URZ, !UP3 ;  /* 0x000000ff1b1b7287 */ /* 0x000fc4000d800000 */
[----:B------:R-:W-:Y:S02]  /*61a0*/  UISETP.GE.AND UP3, UPT, UR6, UR24, UPT ;  /* 0x000000180600728c */ /* 0x000fe4000bf66270 */
[----:B------:R-:W-:-:S07]  /*61b0*/  ULOP3.LUT UR15, UR7, UR15, URZ, 0x3c, !UPT ;  /* 0x0000000f070f7292 */ /* 0x000fce000f8e3cff */
[----:B------:R-:W-:Y:S05]  /*61c0*/  BRA.U !UP3, `(.L_x_17) ;  /* 0xffffffdd0ba87547 */ /* 0x000fea000b83ffff */
.L_x_12:
[----:B------:R-:W4:Y:S01]  /*61d0*/  LDCU UR4, c[0x0][0x3f0] ;  /* 0x00007e00ff0477ac */ /* 0x000f220008000800 */
[C---:B01-3--:R-:W-:Y:S01]  /*61e0*/  FMUL R4, R174.reuse, 8388608 ;  /* 0x4b000000ae047820 */ /* 0x04bfe20000400000 */
[----:B------:R-:W-:Y:S01]  /*61f0*/  FSETP.GEU.AND P2, PT, R174, 1.175494350822287508e-38, PT ;  /* 0x00800000ae00780b */ /* 0x000fe20003f4e000 */
[C---:B------:R-:W-:Y:S01]  /*6200*/  IMAD.SHL.U32 R5, R3.reuse, 0x20, RZ ;  /* 0x0000002003057824 */ /* 0x040fe200078e00ff */
[--C-:B------:R-:W-:Y:S01]  /*6210*/  SHF.R.S32.HI R23, RZ, 0x5, R3.reuse ;  /* 0x00000005ff177819 */ /* 0x100fe20000011403 */
[C---:B------:R-:W-:Y:S01]  /*6220*/  IMAD.SHL.U32 R25, R3.reuse, 0x4, RZ ;  /* 0x0000000403197824 */ /* 0x040fe200078e00ff */
[----:B------:R-:W-:Y:S02]  /*6230*/  FSEL R27, R4, R174, !P2 ;  /* 0x000000ae041b7208 */ /* 0x000fe40005000000 */
[----:B------:R-:W-:Y:S02]  /*6240*/  SHF.L.U32 R22, R3, 0x4, RZ ;  /* 0x0000000403167819 */ /* 0x000fe400000006ff */
[----:B------:R-:W-:-:S02]  /*6250*/  SHF.R.S32.HI R28, RZ, 0x2, R3 ;  /* 0x00000002ff1c7819 */ /* 0x000fc40000011403 */
[----:B------:R-:W-:Y:S02]  /*6260*/  LOP3.LUT R21, R5, 0x300, RZ, 0xc0, !PT ;  /* 0x0000030005157812 */ /* 0x000fe400078ec0ff */
[----:B------:R-:W-:Y:S02]  /*6270*/  SGXT R23, R23, 0x1 ;  /* 0x000000011717781a */ /* 0x000fe40000000200 */
[----:B------:R-:W-:Y:S01]  /*6280*/  IADD3 R20, PT, PT, R27, -0x3f3504f3, RZ ;  /* 0xc0cafb0d1b147810 */ /* 0x000fe20007ffe0ff */
[----:B----4-:R-:W-:-:S09]  /*6290*/  UISETP.GE.AND UP1, UPT, UR4, 0x1, UPT ;  /* 0x000000010400788c */ /* 0x010fd2000bf26270 */
[----:B------:R-:W-:Y:S05]  /*62a0*/  BRA.U !UP1, `(.L_x_18) ;  /* 0x0000000109107547 */ /* 0x000fea000b800000 */
[----:B------:R-:W-:-:S06]  /*62b0*/  USHF.L.U32 UR7, UR7, 0x1f, URZ ;  /* 0x0000001f07077899 */ /* 0x000fcc00080006ff */
[----:B------:R-:W-:-:S04]  /*62c0*/  IMAD.U32 R4, RZ, RZ, UR7 ;  /* 0x00000007ff047e24 */ /* 0x000fc8000f8e00ff */
[----:B------:R-:W0:Y:S02]  /*62d0*/  SYNCS.PHASECHK.TRANS64.TRYWAIT P0, [UR20], R4 ;  /* 0x00000004ff0075a7 */ /* 0x000e240008001114 */
[----:B0-----:R-:W-:Y:S05]  /*62e0*/  @!P0 BRA `(.L_x_19) ;  /* 0x00000010003c8947 */ /* 0x001fea0003800000 */
.L_x_18:
[----:B------:R-:W-:Y:S01]  /*62f0*/  BAR.SYNC.DEFER_BLOCKING 0x0 ;  /* 0x0000000000007b1d */ /* 0x000fe20000010000 */
[C---:B------:R-:W-:Y:S02]  /*6300*/  FSETP.GT.AND P0, PT, |R174|.reuse, 8.50705917302346158658e+37, PT ;  /* 0x7e800000ae00780b */ /* 0x040fe40003f04200 */
[----:B------:R-:W-:Y:S02]  /*6310*/  FSETP.GEU.AND P3, PT, |R174|, 1.175494350822287508e-38, PT ;  /* 0x00800000ae00780b */ /* 0x000fe40003f6e200 */
[----:B------:R-:W-:-:S03]  /*6320*/  LOP3.LUT R20, R20, 0xff800000, RZ, 0xc0, !PT ;  /* 0xff80000014147812 */ /* 0x000fc600078ec0ff */
[----:B------:R-:W0:Y:S01]  /*6330*/  LDC R42, c[0x0][0x3e8] ;  /* 0x0000fa00ff2a7b82 */ /* 0x000e220000000800 */
[----:B------:R-:W-:Y:S01]  /*6340*/  LOP3.LUT R24, R21, 0x870, R22, 0xf8, !PT ;  /* 0x0000087015187812 */ /* 0x000fe200078ef816 */
[----:B------:R-:W1:Y:S01]  /*6350*/  LDCU.64 UR4, c[0x0][0x3e0] ;  /* 0x00007c00ff0477ac */ /* 0x000e620008000a00 */
[----:B------:R-:W-:Y:S02]  /*6360*/  LOP3.LUT R26, R22, 0x30, RZ, 0xc0, !PT ;  /* 0x00000030161a7812 */ /* 0x000fe400078ec0ff */
[----:B------:R-:W-:Y:S02]  /*6370*/  IADD3 R21, PT, PT, R27, -R20, RZ ;  /* 0x800000141b157210 */ /* 0x000fe40007ffe0ff */
[----:B------:R-:W-:Y:S01]  /*6380*/  SGXT R22, R28, 0x1 ;  /* 0x000000011c16781a */ /* 0x000fe20000000200 */
[----:B------:R-:W-:Y:S01]  /*6390*/  @P0 FMUL R174, R174, 0.25 ;  /* 0x3e800000aeae0820 */ /* 0x000fe20000400000 */
[----:B------:R-:W-:Y:S01]  /*63a0*/  LOP3.LUT R25, R26, 0x3c0, R25, 0xf8, !PT ;  /* 0x000003c01a197812 */ /* 0x000fe200078ef819 */
[----:B------:R-:W-:Y:S01]  /*63b0*/  IMAD.MOV.U32 R28, RZ, RZ, 0x3dc6b27f ;  /* 0x3dc6b27fff1c7424 */ /* 0x000fe200078e00ff */
[----:B------:R-:W-:Y:S01]  /*63c0*/  LOP3.LUT R23, R24, 0x1040, R23, 0x78, !PT ;  /* 0x0000104018177812 */ /* 0x000fe200078e7817 */
[----:B------:R-:W-:Y:S01]  /*63d0*/  FADD R21, R21, -1 ;  /* 0xbf80000015157421 */ /* 0x000fe20000000000 */
[----:B------:R-:W-:Y:S01]  /*63e0*/  LEA R40, R40, UR17, 0x1 ;  /* 0x0000001128287c11 */ /* 0x000fe2000f8e08ff */
[----:B------:R-:W-:Y:S01]  /*63f0*/  @!P3 FMUL R174, R174, 16777216 ;  /* 0x4b800000aeaeb820 */ /* 0x000fe20000400000 */
[----:B------:R-:W-:Y:S01]  /*6400*/  LOP3.LUT R25, R25, 0x1040, R22, 0x78, !PT ;  /* 0x0000104019197812 */ /* 0x000fe200078e7816 */
[----:B------:R-:W-:Y:S01]  /*6410*/  FFMA.FTZ R22, R21, R28, -0.16845393180847167969 ;  /* 0xbe2c7f3015167423 */ /* 0x000fe2000001001c */
[----:B------:R-:W-:Y:S01]  /*6420*/  SHF.L.U32 R24, R3, 0x7, RZ ;  /* 0x0000000703187819 */ /* 0x000fe200000006ff */
[----:B------:R-:W3:Y:S02]  /*6430*/  @!P1 SYNCS.CCTL.IV [UR17+0xe000] ;  /* 0x00e00000ff0099b1 */ /* 0x000ee40008000011 */
[----:B---3--:R-:W-:Y:S01]  /*6440*/  BAR.SYNC.DEFER_BLOCKING 0x0 ;  /* 0x0000000000007b1d */ /* 0x008fe20000010000 */
[----:B------:R-:W-:-:S02]  /*6450*/  IMAD.IADD R40, R23, 0x1, R40 ;  /* 0x0000000117287824 */ /* 0x000fc400078e0228 */
[C---:B------:R-:W-:Y:S01]  /*6460*/  FFMA.FTZ R22, R21.reuse, R22, 0.1716887056827545166 ;  /* 0x3e2fcf2a15167423 */ /* 0x040fe20000010016 */
[----:B------:R-:W-:Y:S01]  /*6470*/  LOP3.LUT R24, R24, 0x400, RZ, 0xc0, !PT ;  /* 0x0000040018187812 */ /* 0x000fe200078ec0ff */
[----:B-1----:R-:W-:Y:S01]  /*6480*/  UIMAD UR4, UR16, UR4, URZ ;  /* 0x00000004100472a4 */ /* 0x002fe2000f8e02ff */
[----:B------:R-:W1:Y:S01]  /*6490*/  MUFU.RCP R23, R174 ;  /* 0x000000ae00177308 */ /* 0x000e620000001000 */
[----:B------:R-:W-:Y:S01]  /*64a0*/  FFMA.FTZ R22, R21, R22, -0.17900948226451873779 ;  /* 0xbe374e4315167423 */ /* 0x000fe20000010016 */
[----:B------:R-:W-:Y:S01]  /*64b0*/  LDTM.16dp32bit_t0_t15.x16 R4, tmem[UR19] ;  /* 0x00000013000479ee */ /* 0x000fe20008a00000 */
[----:B------:R-:W3:Y:S01]  /*64c0*/  LDTM.16dp32bit_t16_t31.x16 R4, tmem[UR19+0x10] ;  /* 0x00001013000479ee */ /* 0x000ee20008a20000 */
[----:B------:R-:W-:Y:S01]  /*64d0*/  IADD3 R28, PT, PT, R25, UR17, R24 ;  /* 0x00000011191c7c10 */ /* 0x000fe2000fffe018 */
[----:B------:R-:W4:Y:S01]  /*64e0*/  LDC.64 R30, c[0x0][0x398] ;  /* 0x0000e600ff1e7b82 */ /* 0x000f220000000a00 */
[----:B------:R-:W-:Y:S01]  /*64f0*/  FFMA.FTZ R22, R21, R22, 0.20512372255325317383 ;  /* 0x3e520bf415167423 */ /* 0x000fe20000010016 */
[----:B------:R-:W-:-:S03]  /*6500*/  USHF.L.U32 UR6, UR4, 0x1, URZ ;  /* 0x0000000104067899 */ /* 0x000fc600080006ff */
[----:B------:R-:W-:-:S04]  /*6510*/  FFMA.FTZ R22, R21, R22, -0.24046532809734344482 ;  /* 0xbe763c8b15167423 */ /* 0x000fc80000010016 */
[----:B------:R-:W-:-:S04]  /*6520*/  FFMA.FTZ R22, R21, R22, 0.28857114911079406738 ;  /* 0x3e93bf9915167423 */ /* 0x000fc80000010016 */
[----:B------:R-:W-:Y:S01]  /*6530*/  FFMA.FTZ R22, R21, R22, -0.36067417263984680176 ;  /* 0xbeb8aa4915167423 */ /* 0x000fe20000010016 */
[----:B------:R-:W5:Y:S01]  /*6540*/  @!P1 SYNCS.CCTL.IV [UR17+0xe008] ;  /* 0x00e00800ff0099b1 */ /* 0x000f620008000011 */
[----:B------:R-:W-:Y:S01]  /*6550*/  NOP ;  /* 0x0000000000007918 */ /* 0x000fe20000000000 */
[----:B------:R-:W-:Y:S01]  /*6560*/  FSETP.NEU.AND P1, PT, R27, RZ, PT ;  /* 0x000000ff1b00720b */ /* 0x000fe20003f2d000 */
[----:B------:R-:W-:-:S04]  /*6570*/  FFMA.FTZ R22, R21, R22, 0.48089820146560668945 ;  /* 0x3ef6384a15167423 */ /* 0x000fc80000010016 */
[----:B------:R-:W-:Y:S01]  /*6580*/  FFMA.FTZ R22, R21, R22, -0.72134751081466674805 ;  /* 0xbf38aa3b15167423 */ /* 0x000fe20000010016 */
[----:B---3--:R-:W-:Y:S01]  /*6590*/  @P0 FMUL R8, R8, 0.25 ;  /* 0x3e80000008080820 */ /* 0x008fe20000400000 */
[----:B------:R-:W-:Y:S01]  /*65a0*/  @P0 FMUL R9, R9, 0.25 ;  /* 0x3e80000009090820 */ /* 0x000fe20000400000 */
[----:B------:R-:W-:Y:S01]  /*65b0*/  @P0 FMUL R10, R10, 0.25 ;  /* 0x3e8000000a0a0820 */ /* 0x000fe20000400000 */
[----:B------:R-:W-:Y:S01]  /*65c0*/  @P0 FMUL R11, R11, 0.25 ;  /* 0x3e8000000b0b0820 */ /* 0x000fe20000400000 */
[----:B------:R-:W-:Y:S01]  /*65d0*/  @P0 FMUL R16, R16, 0.25 ;  /* 0x3e80000010100820 */ /* 0x000fe20000400000 */
[----:B------:R-:W-:Y:S01]  /*65e0*/  @!P3 FMUL R8, R8, 16777216 ;  /* 0x4b8000000808b820 */ /* 0x000fe20000400000 */
[----:B------:R-:W-:Y:S01]  /*65f0*/  @P0 FMUL R17, R17, 0.25 ;  /* 0x3e80000011110820 */ /* 0x000fe20000400000 */
[----:B------:R-:W-:Y:S01]  /*6600*/  @!P3 FMUL R9, R9, 16777216 ;  /* 0x4b8000000909b820 */ /* 0x000fe20000400000 */
[----:B------:R-:W-:Y:S01]  /*6610*/  @P0 FMUL R4, R4, 0.25 ;  /* 0x3e80000004040820 */ /* 0x000fe20000400000 */
[----:B------:R-:W-:Y:S01]  /*6620*/  @P0 FMUL R5, R5, 0.25 ;  /* 0x3e80000005050820 */ /* 0x000fe20000400000 */
[----:B------:R-:W-:Y:S01]  /*6630*/  @P0 FMUL R6, R6, 0.25 ;  /* 0x3e80000006060820 */ /* 0x000fe20000400000 */
[----:B------:R-:W-:Y:S01]  /*6640*/  @P0 FMUL R7, R7, 0.25 ;  /* 0x3e80000007070820 */ /* 0x000fe20000400000 */
        /* <DEDUP_REMOVED lines=8> */
[----:B------:R-:W-:Y:S01]  /*66d0*/  @!P3 FMUL R16, R16, 16777216 ;  /* 0x4b8000001010b820 */ /* 0x000fe20000400000 */
[----:B-1----:R-:W-:Y:S01]  /*66e0*/  FMUL R25, R23, R8 ;  /* 0x0000000817197220 */ /* 0x002fe20000400000 */
[----:B------:R-:W-:Y:S01]  /*66f0*/  @!P3 FMUL R17, R17, 16777216 ;  /* 0x4b8000001111b820 */ /* 0x000fe20000400000 */
[----:B------:R-:W-:Y:S01]  /*6700*/  FMUL R8, R23, R9 ;  /* 0x0000000917087220 */ /* 0x000fe20000400000 */
[----:B------:R-:W-:Y:S01]  /*6710*/  @!P3 FMUL R4, R4, 16777216 ;  /* 0x4b8000000404b820 */ /* 0x000fe20000400000 */
[----:B------:R-:W-:Y:S01]  /*6720*/  @!P3 FMUL R5, R5, 16777216 ;  /* 0x4b8000000505b820 */ /* 0x000fe20000400000 */
[----:B------:R-:W-:Y:S01]  /*6730*/  @!P3 FMUL R6, R6, 16777216 ;  /* 0x4b8000000606b820 */ /* 0x000fe20000400000 */
[----:B------:R-:W-:Y:S01]  /*6740*/  @!P3 FMUL R7, R7, 16777216 ;  /* 0x4b8000000707b820 */ /* 0x000fe20000400000 */
[----:B------:R-:W-:Y:S01]  /*6750*/  @!P3 FMUL R18, R18, 16777216 ;  /* 0x4b8000001212b820 */ /* 0x000fe20000400000 */
[----:B------:R-:W-:Y:S01]  /*6760*/  FMUL R9, R23, R10 ;  /* 0x0000000a17097220 */ /* 0x000fe20000400000 */
[----:B------:R-:W-:Y:S01]  /*6770*/  @!P3 FMUL R12, R12, 16777216 ;  /* 0x4b8000000c0cb820 */ /* 0x000fe20000400000 */
[----:B------:R-:W-:Y:S01]  /*6780*/  @!P3 FMUL R13, R13, 16777216 ;  /* 0x4b8000000d0db820 */ /* 0x000fe20000400000 */
[----:B------:R-:W-:Y:S01]  /*6790*/  @!P3 FMUL R14, R14, 16777216 ;  /* 0x4b8000000e0eb820 */ /* 0x000fe20000400000 */
[----:B------:R-:W-:Y:S01]  /*67a0*/  @!P3 FMUL R15, R15, 16777216 ;  /* 0x4b8000000f0fb820 */ /* 0x000fe20000400000 */
[----:B------:R-:W-:Y:S01]  /*67b0*/  @!P3 FMUL R19, R19, 16777216 ;  /* 0x4b8000001313b820 */ /* 0x000fe20000400000 */
        /* <DEDUP_REMOVED lines=12> */
[----:B------:R-:W-:Y:S01]  /*6880*/  FMUL R18, R23, R19 ;  /* 0x0000001317127220 */ /* 0x000fe20000400000 */
[----:B------:R-:W-:Y:S01]  /*6890*/  F2FP.BF16.F32.PACK_AB R4, R25, R4 ;  /* 0x000000041904723e */ /* 0x000fe200000010ff */
[----:B------:R-:W-:Y:S01]  /*68a0*/  FMUL R22, R21, R22 ;  /* 0x0000001615167220 */ /* 0x000fe20000400000 */
[----:B------:R-:W-:-:S02]  /*68b0*/  F2FP.BF16.F32.PACK_AB R5, R8, R5 ;  /* 0x000000050805723e */ /* 0x000fc400000010ff */
[----:B------:R-:W-:Y:S01]  /*68c0*/  F2FP.BF16.F32.PACK_AB R6, R9, R6 ;  /* 0x000000060906723e */ /* 0x000fe200000010ff */
[----:B------:R-:W-:Y:S01]  /*68d0*/  FMUL R22, R21, R22 ;  /* 0x0000001615167220 */ /* 0x000fe20000400000 */
[----:B------:R-:W-:Y:S02]  /*68e0*/  F2FP.BF16.F32.PACK_AB R7, R10, R7 ;  /* 0x000000070a07723e */ /* 0x000fe400000010ff */
[----:B------:R-:W-:Y:S01]  /*68f0*/  F2FP.BF16.F32.PACK_AB R12, R11, R12 ;  /* 0x0000000c0b0c723e */ /* 0x000fe200000010ff */
[----:B------:R-:W-:Y:S01]  /*6900*/  FFMA.FTZ R21, R21, 1.4426950216293334961, R22 ;  /* 0x3fb8aa3b15157823 */ /* 0x000fe20000010016 */
[----:B------:R-:W-:Y:S01]  /*6910*/  F2FP.BF16.F32.PACK_AB R13, R16, R13 ;  /* 0x0000000d100d723e */ /* 0x000fe200000010ff */
[----:B-----5:R-:W-:Y:S01]  /*6920*/  STSM.16.M88.4 [R40], R4 ;  /* 0x0000000428007844 */ /* 0x020fe20000000200 */
[----:B------:R-:W-:Y:S02]  /*6930*/  F2FP.BF16.F32.PACK_AB R14, R17, R14 ;  /* 0x0000000e110e723e */ /* 0x000fe400000010ff */
[----:B------:R-:W-:-:S02]  /*6940*/  F2FP.BF16.F32.PACK_AB R15, R18, R15 ;  /* 0x0000000f120f723e */ /* 0x000fc400000010ff */
[----:B------:R-:W-:Y:S02]  /*6950*/  ISETP.GE.U32.AND P0, PT, R27, 0x7f800000, PT ;  /* 0x7f8000001b00780c */ /* 0x000fe40003f06070 */
[--C-:B------:R-:W-:Y:S01]  /*6960*/  SHF.R.U32.HI R11, RZ, 0x6, R3.reuse ;  /* 0x00000006ff0b7819 */ /* 0x100fe20000011603 */
[----:B------:R1:W-:Y:S01]  /*6970*/  STSM.16.M88.4 [R40+0x400], R12 ;  /* 0x0004000c28007844 */ /* 0x0003e20000000200 */
[----:B------:R-:W-:Y:S02]  /*6980*/  FSEL R8, RZ, -23, P2 ;  /* 0xc1b80000ff087808 */ /* 0x000fe40001000000 */
[----:B------:R-:W-:Y:S01]  /*6990*/  I2FP.F32.S32 R9, R20 ;  /* 0x0000001400097245 */ /* 0x000fe20000201400 */
[----:B------:R-:W-:Y:S01]  /*69a0*/  BAR.SYNC.DEFER_BLOCKING 0x0 ;  /* 0x0000000000007b1d */ /* 0x000fe20000010000 */
[----:B------:R-:W-:Y:S02]  /*69b0*/  SGXT.U32 R11, R11, 0x2 ;  /* 0x000000020b0b781a */ /* 0x000fe40000000000 */
[----:B------:R-:W-:Y:S01]  /*69c0*/  SHF.R.U32.HI R10, RZ, 0x2, R3 ;  /* 0x00000002ff0a7819 */ /* 0x000fe20000011603 */
[----:B------:R-:W-:-:S02]  /*69d0*/  FFMA.FTZ R8, R9, 1.1920928955078125e-07, R8 ;  /* 0x3400000009087823 */ /* 0x000fc40000010008 */
[----:B0-----:R-:W-:Y:S01]  /*69e0*/  IMAD R11, R11, R42, RZ ;  /* 0x0000002a0b0b7224 */ /* 0x001fe200078e02ff */
[----:B------:R-:W-:Y:S01]  /*69f0*/  LOP3.LUT R10, R10, 0x38, RZ, 0xc0, !PT ;  /* 0x000000380a0a7812 */ /* 0x000fe200078ec0ff */
[----:B------:R-:W-:Y:S01]  /*6a00*/  FADD R21, R8, R21 ;  /* 0x0000001508157221 */ /* 0x000fe20000000000 */
[----:B------:R-:W-:Y:S02]  /*6a10*/  @P0 MOV R8, 0x7f800000 ;  /* 0x7f80000000080802 */ /* 0x000fe40000000f00 */
[----:B------:R-:W-:Y:S01]  /*6a20*/  LOP3.LUT R36, R10, 0x1f, R3, 0xf8, !PT ;  /* 0x0000001f0a247812 */ /* 0x000fe200078ef803 */
[----:B------:R-:W-:Y:S01]  /*6a30*/  IMAD R3, R2, UR5, RZ ;  /* 0x0000000502037c24 */ /* 0x000fe2000f8e02ff */
[----:B-1----:R-:W-:Y:S01]  /*6a40*/  LEA R13, R42, R11, 0x2 ;  /* 0x0000000b2a0d7211 */ /* 0x002fe200078e10ff */
[----:B------:R-:W-:Y:S01]  /*6a50*/  @P0 FFMA.FTZ R21, R27, R8, +INF ;  /* 0x7f8000001b150423 */ /* 0x000fe20000010008 */
[----:B------:R-:W-:Y:S01]  /*6a60*/  UIMAD.WIDE UR4, UR4, 0x2, URZ ;  /* 0x00000002040478a5 */ /* 0x000fe2000f8e02ff */
[----:B------:R-:W-:-:S02]  /*6a70*/  IMAD.SHL.U32 R9, R3, 0x2, RZ ;  /* 0x0000000203097824 */ /* 0x000fc400078e00ff */
[----:B------:R-:W-:Y:S01]  /*6a80*/  IMAD.HI R8, R3, 0x2, RZ ;  /* 0x0000000203087827 */ /* 0x000fe200078e02ff */
[----:B------:R-:W-:Y:S02]  /*6a90*/  FSEL R12, R21, -INF , P1 ;  /* 0xff800000150c7808 */ /* 0x000fe40000800000 */
[----:B----4-:R-:W-:Y:S01]  /*6aa0*/  IADD3 R30, P0, P2, R9, UR6, R30 ;  /* 0x00000006091e7c10 */ /* 0x010fe2000fa1e01e */
[----:B------:R-:W-:Y:S01]  /*6ab0*/  IMAD R3, R42, 0x4, R13 ;  /* 0x000000042a037824 */ /* 0x000fe200078e020d */
[----:B------:R-:W-:Y:S01]  /*6ac0*/  SHF.L.U32 R9, R36, 0x3, RZ ;  /* 0x0000000324097819 */ /* 0x000fe200000006ff */
[----:B------:R-:W0:Y:S01]  /*6ad0*/  LDSM.16.M88.4 R4, [R28] ;  /* 0x000000001c04783b */ /* 0x000e220000000200 */
[----:B------:R-:W-:Y:S01]  /*6ae0*/  IADD3.X R40, PT, PT, R8, UR5, R31, P0, P2 ;  /* 0x0000000508287c10 */ /* 0x000fe200087e441f */
[----:B------:R-:W-:Y:S01]  /*6af0*/  IMAD R15, R42, 0x4, R3 ;  /* 0x000000042a0f7824 */ /* 0x000fe200078e0203 */
[----:B------:R-:W-:Y:S01]  /*6b00*/  LOP3.LUT R9, R9, 0xc0, RZ, 0xc0, !PT ;  /* 0x000000c009097812 */ /* 0x000fe200078ec0ff */
[----:B------:R-:W-:Y:S01]  /*6b10*/  FFMA R173, R12, 0.69314718246459960938, R173 ;  /* 0x3f3172180cad7823 */ /* 0x000fe200000000ad */
[----:B------:R-:W-:Y:S01]  /*6b20*/  LEA R8, P0, R11, R30, 0x1 ;  /* 0x0000001e0b087211 */ /* 0x000fe200078008ff */
[----:B------:R-:W1:Y:S01]  /*6b30*/  LDSM.16.M88.4 R32, [R28+0x800] ;  /* 0x000800001c20783b */ /* 0x000e620000000200 */
[----:B------:R-:W-:Y:S01]  /*6b40*/  LEA R17, R42, R15, 0x2 ;  /* 0x0000000f2a117211 */ /* 0x000fe200078e10ff */
[----:B------:R-:W3:Y:S01]  /*6b50*/  LDCU UR4, c[0x0][0x3ec] ;  /* 0x00007d80ff0477ac */ /* 0x000ee20008000800 */
[----:B------:R-:W-:-:S02]  /*6b60*/  IADD3 R38, PT, PT, R9, UR17, R26 ;  /* 0x0000001109267c10 */ /* 0x000fc4000fffe01a */
[----:B------:R-:W-:Y:S01]  /*6b70*/  LEA R10, P1, R13, R30, 0x1 ;  /* 0x0000001e0d0a7211 */ /* 0x000fe200078208ff */
[C---:B------:R-:W-:Y:S01]  /*6b80*/  IMAD R19, R42.reuse, 0x4, R17 ;  /* 0x000000042a137824 */ /* 0x040fe200078e0211 */
[----:B------:R-:W-:Y:S02]  /*6b90*/  LEA.HI.X.SX32 R9, R11, R40, 0x1, P0 ;  /* 0x000000280b097211 */ /* 0x000fe400000f0eff */
[----:B------:R-:W-:Y:S02]  /*6ba0*/  LEA R12, P0, R3, R30, 0x1 ;  /* 0x0000001e030c7211 */ /* 0x000fe400078008ff */
[C---:B------:R-:W-:Y:S02]  /*6bb0*/  LEA R20, R42.reuse, R19, 0x2 ;  /* 0x000000132a147211 */ /* 0x040fe400078e10ff */
[-C--:B------:R-:W-:Y:S02]  /*6bc0*/  LEA.HI.X.SX32 R11, R13, R40.reuse, 0x1, P1 ;  /* 0x000000280d0b7211 */ /* 0x080fe400008f0eff */
[----:B------:R-:W-:Y:S01]  /*6bd0*/  LEA.HI.X.SX32 R13, R3, R40, 0x1, P0 ;  /* 0x00000028030d7211 */ /* 0x000fe200000f0eff */
[----:B------:R-:W-:Y:S01]  /*6be0*/  IMAD R3, R42, 0x4, R20 ;  /* 0x000000042a037824 */ /* 0x000fe200078e0214 */
[----:B------:R-:W-:-:S02]  /*6bf0*/  LEA R14, P0, R15, R30, 0x1 ;  /* 0x0000001e0f0e7211 */ /* 0x000fc400078008ff */
[-C--:B------:R-:W-:Y:S01]  /*6c00*/  LEA R16, P1, R17, R30.reuse, 0x1 ;  /* 0x0000001e11107211 */ /* 0x080fe200078208ff */
[----:B---3--:R-:W-:Y:S01]  /*6c10*/  UIMAD UR4, UR16, UR4, URZ ;  /* 0x00000004100472a4 */ /* 0x008fe2000f8e02ff */
[C---:B------:R-:W-:Y:S02]  /*6c20*/  LEA R21, R42.reuse, R3, 0x2 ;  /* 0x000000032a157211 */ /* 0x040fe400078e10ff */
[----:B------:R-:W-:Y:S01]  /*6c30*/  LEA R18, P2, R19, R30, 0x1 ;  /* 0x0000001e13127211 */ /* 0x000fe200078408ff */
[----:B------:R-:W-:Y:S01]  /*6c40*/  USHF.L.U32 UR6, UR4, 0x2, URZ ;  /* 0x0000000204067899 */ /* 0x000fe200080006ff */
[-C--:B------:R-:W-:Y:S01]  /*6c50*/  LEA.HI.X.SX32 R15, R15, R40.reuse, 0x1, P0 ;  /* 0x000000280f0f7211 */ /* 0x080fe200000f0eff */
[----:B------:R-:W-:Y:S01]  /*6c60*/  IMAD R23, R42, 0x4, R21 ;  /* 0x000000042a177824 */ /* 0x000fe200078e0215 */
[-C--:B------:R-:W-:Y:S01]  /*6c70*/  LEA.HI.X.SX32 R17, R17, R40.reuse, 0x1, P1 ;  /* 0x0000002811117211 */ /* 0x080fe200008f0eff */
[----:B------:R-:W-:Y:S01]  /*6c80*/  UIMAD.WIDE UR4, UR4, 0x4, URZ ;  /* 0x00000004040478a5 */ /* 0x000fe2000f8e02ff */
[----:B------:R-:W-:-:S02]  /*6c90*/  LEA.HI.X.SX32 R19, R19, R40, 0x1, P2 ;  /* 0x0000002813137211 */ /* 0x000fc400010f0eff */
[----:B------:R-:W-:Y:S02]  /*6ca0*/  LEA R24, R42, R23, 0x2 ;  /* 0x000000172a187211 */ /* 0x000fe400078e10ff */
[----:B------:R-:W-:Y:S01]  /*6cb0*/  SHF.L.U32 R36, R36, 0x4, RZ ;  /* 0x0000000424247819 */ /* 0x000fe200000006ff */
[----:B0-----:R0:W-:Y:S01]  /*6cc0*/  STG.E.U16 desc[UR28][R8.64], R4 ;  /* 0x0000000408007986 */ /* 0x0011e2000c10151c */
[----:B------:R-:W-:Y:S01]  /*6cd0*/  PRMT R22, R4, 0x7632, R22 ;  /* 0x0000763204167816 */ /* 0x000fe20000000016 */
[----:B------:R-:W-:Y:S01]  /*6ce0*/  IMAD R25, R42, 0x4, R24 ;  /* 0x000000042a197824 */ /* 0x000fe200078e0218 */
[----:B------:R-:W-:Y:S02]  /*6cf0*/  PRMT R37, R5, 0x7632, R37 ;  /* 0x0000763205257816 */ /* 0x000fe40000000025 */
[----:B------:R-:W-:Y:S01]  /*6d00*/  LOP3.LUT R36, R36, 0xf0, RZ, 0xc0, !PT ;  /* 0x000000f024247812 */ /* 0x000fe200078ec0ff */
[----:B------:R3:W-:Y:S01]  /*6d10*/  STG.E.U16 desc[UR28][R10.64], R22 ;  /* 0x000000160a007986 */ /* 0x0007e2000c10151c */
[----:B------:R-:W-:-:S03]  /*6d20*/  LEA R27, R42, R25, 0x2 ;  /* 0x000000192a1b7211 */ /* 0x000fc600078e10ff */
[----:B------:R4:W-:Y:S01]  /*6d30*/  STG.E.U16 desc[UR28][R12.64], R5 ;  /* 0x000000050c007986 */ /* 0x0009e2000c10151c */
[-C--:B0-----:R-:W-:Y:S02]  /*6d40*/  LEA R4, P0, R20, R30.reuse, 0x1 ;  /* 0x0000001e14047211 */ /* 0x081fe400078008ff */
[-C--:B------:R-:W-:Y:S01]  /*6d50*/  LEA R8, P1, R3, R30.reuse, 0x1 ;  /* 0x0000001e03087211 */ /* 0x080fe200078208ff */
[----:B------:R0:W-:Y:S01]  /*6d60*/  STG.E.U16 desc[UR28][R14.64], R37 ;  /* 0x000000250e007986 */ /* 0x0001e2000c10151c */
[----:B---3--:R-:W-:-:S03]  /*6d70*/  LEA R10, P2, R21, R30, 0x1 ;  /* 0x0000001e150a7211 */ /* 0x008fc600078408ff */
[----:B------:R-:W-:Y:S01]  /*6d80*/  STG.E.U16 desc[UR28][R16.64], R6 ;  /* 0x0000000610007986 */ /* 0x000fe2000c10151c */
[-C--:B------:R-:W-:Y:S01]  /*6d90*/  LEA.HI.X.SX32 R9, R3, R40.reuse, 0x1, P1 ;  /* 0x0000002803097211 */ /* 0x080fe200008f0eff */
[----:B------:R-:W-:Y:S01]  /*6da0*/  IMAD R3, R42, 0x4, R27 ;  /* 0x000000042a037824 */ /* 0x000fe200078e021b */
[----:B----4-:R-:W-:Y:S02]  /*6db0*/  LEA.HI.X.SX32 R5, R20, R40, 0x1, P0 ;  /* 0x0000002814057211 */ /* 0x010fe400000f0eff */
[-C--:B------:R-:W-:Y:S02]  /*6dc0*/  LEA R12, P0, R23, R30.reuse, 0x1 ;  /* 0x0000001e170c7211 */ /* 0x080fe400078008ff */
[----:B------:R-:W-:Y:S02]  /*6dd0*/  LEA R20, P1, R24, R30, 0x1 ;  /* 0x0000001e18147211 */ /* 0x000fe400078208ff */
[----:B------:R-:W-:Y:S02]  /*6de0*/  LEA.HI.X.SX32 R11, R21, R40, 0x1, P2 ;  /* 0x00000028150b7211 */ /* 0x000fe400010f0eff */
[----:B------:R-:W-:-:S02]  /*6df0*/  LEA R22, P2, R25, R30, 0x1 ;  /* 0x0000001e19167211 */ /* 0x000fc400078408ff */
[-C--:B------:R-:W-:Y:S02]  /*6e00*/  LEA.HI.X.SX32 R13, R23, R40.reuse, 0x1, P0 ;  /* 0x00000028170d7211 */ /* 0x080fe400000f0eff */
[----:B------:R-:W-:Y:S02]  /*6e10*/  LEA.HI.X.SX32 R21, R24, R40, 0x1, P1 ;  /* 0x0000002818157211 */ /* 0x000fe400008f0eff */
[-C--:B------:R-:W-:Y:S02]  /*6e20*/  LEA R24, P0, R27, R30.reuse, 0x1 ;  /* 0x0000001e1b187211 */ /* 0x080fe400078008ff */
[----:B------:R-:W-:Y:S02]  /*6e30*/  LEA R26, P1, R3, R30, 0x1 ;  /* 0x0000001e031a7211 */ /* 0x000fe400078208ff */
[-C--:B------:R-:W-:Y:S02]  /*6e40*/  LEA.HI.X.SX32 R23, R25, R40.reuse, 0x1, P2 ;  /* 0x0000002819177211 */ /* 0x080fe400010f0eff */
[----:B------:R-:W-:-:S02]  /*6e50*/  LEA.HI.X.SX32 R25, R27, R40, 0x1, P0 ;  /* 0x000000281b197211 */ /* 0x000fc400000f0eff */
[----:B------:R-:W-:Y:S02]  /*6e60*/  LEA R29, R42, R3, 0x2 ;  /* 0x000000032a1d7211 */ /* 0x000fe400078e10ff */
[----:B------:R-:W-:Y:S02]  /*6e70*/  LEA.HI.X.SX32 R27, R3, R40, 0x1, P1 ;  /* 0x00000028031b7211 */ /* 0x000fe400008f0eff */
[----:B------:R-:W-:Y:S01]  /*6e80*/  PRMT R3, R6, 0x7632, R3 ;  /* 0x0000763206037816 */ /* 0x000fe20000000003 */
[----:B------:R-:W-:Y:S01]  /*6e90*/  IMAD R31, R42, 0x4, R29 ;  /* 0x000000042a1f7824 */ /* 0x000fe200078e021d */
[----:B0-----:R-:W-:Y:S02]  /*6ea0*/  PRMT R15, R7, 0x7632, R15 ;  /* 0x00007632070f7816 */ /* 0x001fe4000000000f */
[-C--:B------:R-:W-:Y:S01]  /*6eb0*/  LEA R28, P2, R29, R30.reuse, 0x1 ;  /* 0x0000001e1d1c7211 */ /* 0x080fe200078408ff */
[----:B------:R0:W-:Y:S01]  /*6ec0*/  STG.E.U16 desc[UR28][R18.64], R3 ;  /* 0x0000000312007986 */ /* 0x0001e2000c10151c */
[----:B------:R-:W-:-:S02]  /*6ed0*/  LEA R30, P3, R31, R30, 0x1 ;  /* 0x0000001e1f1e7211 */ /* 0x000fc400078608ff */
[-C--:B------:R-:W-:Y:S01]  /*6ee0*/  LEA.HI.X.SX32 R29, R29, R40.reuse, 0x1, P2 ;  /* 0x000000281d1d7211 */ /* 0x080fe200010f0eff */
[----:B------:R3:W-:Y:S01]  /*6ef0*/  STG.E.U16 desc[UR28][R4.64], R7 ;  /* 0x0000000704007986 */ /* 0x0007e2000c10151c */
[----:B------:R-:W-:Y:S02]  /*6f00*/  LEA.HI.X.SX32 R31, R31, R40, 0x1, P3 ;  /* 0x000000281f1f7211 */ /* 0x000fe400018f0eff */
[----:B------:R-:W-:Y:S01]  /*6f10*/  ISETP.GE.U32.AND P0, PT, R0, 0x40, PT ;  /* 0x000000400000780c */ /* 0x000fe20003f06070 */
[----:B------:R-:W-:Y:S01]  /*6f20*/  STG.E.U16 desc[UR28][R8.64], R15 ;  /* 0x0000000f08007986 */ /* 0x000fe2000c10151c */
[----:B------:R-:W-:-:S03]  /*6f30*/  IMAD.HI R0, R2, 0x4, RZ ;  /* 0x0000000402007827 */ /* 0x000fc600078e02ff */
[----:B-1----:R1:W-:Y:S01]  /*6f40*/  STG.E.U16 desc[UR28][R10.64], R32 ;  /* 0x000000200a007986 */ /* 0x0023e2000c10151c */
[----:B0-----:R-:W-:Y:S01]  /*6f50*/  IMAD.SHL.U32 R3, R2, 0x4, RZ ;  /* 0x0000000402037824 */ /* 0x001fe200078e00ff */
[----:B---3--:R-:W-:Y:S01]  /*6f60*/  PRMT R5, R32, 0x7632, R5 ;  /* 0x0000763220057816 */ /* 0x008fe20000000005 */
[----:B------:R-:W0:Y:S01]  /*6f70*/  LDC.64 R6, c[0x0][0x3a0] ;  /* 0x0000e800ff067b82 */ /* 0x000e220000000a00 */
[----:B------:R-:W-:-:S03]  /*6f80*/  PRMT R4, R35, 0x7632, R4 ;  /* 0x0000763223047816 */ /* 0x000fc60000000004 */
[----:B------:R3:W-:Y:S01]  /*6f90*/  STG.E.U16 desc[UR28][R12.64], R5 ;  /* 0x000000050c007986 */ /* 0x0007e2000c10151c */
[----:B-1----:R-:W-:-:S03]  /*6fa0*/  PRMT R11, R33, 0x7632, R11 ;  /* 0x00007632210b7816 */ /* 0x002fc6000000000b */
[----:B------:R-:W-:Y:S04]  /*6fb0*/  STG.E.U16 desc[UR28][R20.64], R33 ;  /* 0x0000002114007986 */ /* 0x000fe8000c10151c */
[----:B------:R-:W-:Y:S01]  /*6fc0*/  STG.E.U16 desc[UR28][R22.64], R11 ;  /* 0x0000000b16007986 */ /* 0x000fe2000c10151c */
[----:B---3--:R-:W-:-:S03]  /*6fd0*/  PRMT R13, R34, 0x7632, R13 ;  /* 0x00007632220d7816 */ /* 0x008fc6000000000d */
[----:B------:R-:W-:Y:S04]  /*6fe0*/  STG.E.U16 desc[UR28][R24.64], R34 ;  /* 0x0000002218007986 */ /* 0x000fe8000c10151c */
[----:B------:R-:W-:Y:S01]  /*6ff0*/  STG.E.U16 desc[UR28][R26.64], R13 ;  /* 0x0000000d1a007986 */ /* 0x000fe2000c10151c */
[----:B0-----:R-:W-:-:S03]  /*7000*/  IADD3 R2, P1, P2, R3, UR6, R6 ;  /* 0x0000000603027c10 */ /* 0x001fc6000fa3e006 */
[----:B------:R-:W-:Y:S01]  /*7010*/  STG.E.U16 desc[UR28][R28.64], R35 ;  /* 0x000000231c007986 */ /* 0x000fe2000c10151c */
[----:B------:R-:W-:-:S03]  /*7020*/  IADD3.X R3, PT, PT, R0, UR5, R7, P1, P2 ;  /* 0x0000000500037c10 */ /* 0x000fc60008fe4407 */
[----:B------:R-:W-:Y:S01]  /*7030*/  STG.E.U16 desc[UR28][R30.64], R4 ;  /* 0x000000041e007986 */ /* 0x000fe2000c10151c */
[----:B------:R-:W-:Y:S06]  /*7040*/  BAR.SYNC.DEFER_BLOCKING 0x0 ;  /* 0x0000000000007b1d */ /* 0x000fec0000010000 */
[----:B------:R-:W-:Y:S02]  /*7050*/  STSM.16.M88 [R38], R173 ;  /* 0x000000ad26007844 */ /* 0x000fe40000000000 */
[----:B------:R-:W-:Y:S06]  /*7060*/  BAR.SYNC.DEFER_BLOCKING 0x0 ;  /* 0x0000000000007b1d */ /* 0x000fec0000010000 */
[----:B------:R-:W0:Y:S04]  /*7070*/  LDSM.16.M88 R5, [R36+UR17] ;  /* 0x000000112405783b */ /* 0x000e280008000000 */
[----:B0-----:R0:W-:Y:S01]  /*7080*/  @!P0 STG.E desc[UR28][R2.64], R5 ;  /* 0x0000000502008986 */ /* 0x0011e2000c10191c */
[----:B------:R-:W-:Y:S06]  /*7090*/  BAR.SYNC.DEFER_BLOCKING 0x0 ;  /* 0x0000000000007b1d */ /* 0x000fec0000010000 */
[----:B------:R-:W-:Y:S05]  /*70a0*/  BRA.U UP0, `(.L_x_20) ;  /* 0x0000000100a07547 */ /* 0x000fea000b800000 */
[----:B------:R-:W1:Y:S01]  /*70b0*/  S2UR UR5, SR_CgaCtaId ;  /* 0x00000000000579c3 */ /* 0x000e620000008800 */
[----:B------:R-:W-:Y:S01]  /*70c0*/  NOP ;  /* 0x0000000000007918 */ /* 0x000fe20000000000 */
[----:B------:R-:W-:Y:S01]  /*70d0*/  UMOV UR4, 0x50 ;  /* 0x0000005000047882 */ /* 0x000fe20000000000 */
[----:B------:R-:W-:Y:S01]  /*70e0*/  MOV R0, UR18 ;  /* 0x0000001200007c02 */ /* 0x000fe20008000f00 */
[----:B------:R-:W-:Y:S02]  /*70f0*/  HFMA2 R7, -RZ, RZ, 0, 5.9604644775390625e-08 ;  /* 0x00000001ff077431 */ /* 0x000fe400000001ff */
[----:B0-----:R-:W-:Y:S01]  /*7100*/  IMAD.MOV.U32 R3, RZ, RZ, 0xf ;  /* 0x0000000fff037424 */ /* 0x001fe200078e00ff */
[----:B------:R-:W-:-:S04]  /*7110*/  LOP3.LUT R0, R0, 0xffff, RZ, 0xc0, !PT ;  /* 0x0000ffff00007812 */ /* 0x000fc800078ec0ff */
[----:B------:R-:W-:-:S05]  /*7120*/  SHF.R.U32.HI R0, RZ, 0x5, R0 ;  /* 0x00000005ff007819 */ /* 0x000fca0000011600 */
[----:B------:R-:W-:Y:S01]  /*7130*/  VIADD R2, R0, 0x10 ;  /* 0x0000001000027836 */ /* 0x000fe20000000000 */
[----:B------:R-:W-:Y:S01]  /*7140*/  SHF.L.U32 R0, R3, R0, RZ ;  /* 0x0000000003007219 */ /* 0x000fe200000006ff */
[----:B-1----:R-:W-:-:S03]  /*7150*/  ULEA UR6, UR5, UR4, 0x18 ;  /* 0x0000000405067291 */ /* 0x002fc6000f8ec0ff */
[----:B------:R-:W-:-:S04]  /*7160*/  SHF.L.U32 R3, R7, R2, RZ ;  /* 0x0000000207037219 */ /* 0x000fc800000006ff */
[----:B------:R-:W-:Y:S02]  /*7170*/  LOP3.LUT R0, R3, R0, RZ, 0xfc, !PT ;  /* 0x0000000003007212 */ /* 0x000fe400078efcff */
[----:B------:R-:W0:Y:S02]  /*7180*/  LDS R5, [UR6] ;  /* 0x00000006ff057984 */ /* 0x000e240008000800 */
[C---:B------:R-:W-:Y:S02]  /*7190*/  LOP3.LUT R2, R0.reuse, 0xffff, RZ, 0xc0, !PT ;  /* 0x0000ffff00027812 */ /* 0x040fe400078ec0ff */
[----:B0-----:R-:W-:-:S04]  /*71a0*/  LOP3.LUT R3, R0, 0xffff, R5, 0x80, !PT ;  /* 0x0000ffff00037812 */ /* 0x001fc800078e8005 */
[----:B------:R-:W-:-:S13]  /*71b0*/  ISETP.NE.AND P0, PT, R3, R2, PT ;  /* 0x000000020300720c */ /* 0x000fda0003f05270 */
[----:B------:R-:W-:Y:S05]  /*71c0*/  @P0 BRA `(.L_x_21) ;  /* 0x0000000000500947 */ /* 0x000fea0003800000 */
[----:B------:R-:W-:Y:S02]  /*71d0*/  SHF.R.U32.HI R5, RZ, 0x10, R5 ;  /* 0x00000010ff057819 */ /* 0x000fe40000011605 */
[----:B------:R-:W-:-:S04]  /*71e0*/  SHF.R.U32.HI R2, RZ, 0x10, R0 ;  /* 0x00000010ff027819 */ /* 0x000fc80000011600 */
[----:B------:R-:W-:-:S04]  /*71f0*/  LOP3.LUT R5, R5, R2, RZ, 0xc0, !PT ;  /* 0x0000000205057212 */ /* 0x000fc800078ec0ff */
[----:B------:R-:W-:-:S13]  /*7200*/  ISETP.NE.AND P0, PT, R5, R2, PT ;  /* 0x000000020500720c */ /* 0x000fda0003f05270 */
[----:B------:R-:W-:Y:S05]  /*7210*/  @P0 BRA `(.L_x_22) ;  /* 0x0000000000300947 */ /* 0x000fea0003800000 */
[----:B------:R-:W-:Y:S01]  /*7220*/  R2UR UR4, R0 ;  /* 0x00000000000472ca */ /* 0x000fe200000e0000 */
[----:B------:R-:W-:Y:S01]  /*7230*/  VOTEU.ANY UR5, UPT, PT ;  /* 0x0000000000057886 */ /* 0x000fe200038e0100 */
[----:B------:R-:W0:Y:S01]  /*7240*/  S2R R0, SR_LANEID ;  /* 0x0000000000007919 */ /* 0x000e220000000000 */
[----:B------:R-:W-:-:S10]  /*7250*/  UFLO.U32 UR5, UR5 ;  /* 0x00000005000572bd */ /* 0x000fd400080e0000 */
[----:B------:R-:W-:-:S06]  /*7260*/  ULOP3.LUT UR4, URZ, UR4, URZ, 0x33, !UPT ;  /* 0x00000004ff047292 */ /* 0x000fcc000f8e33ff */
[----:B------:R-:W-:-:S04]  /*7270*/  MOV R2, UR4 ;  /* 0x0000000400027c02 */ /* 0x000fc80008000f00 */
[----:B------:R-:W1:Y:S02]  /*7280*/  REDUX UR7, R2 ;  /* 0x00000000020773c4 */ /* 0x000e640000000000 */
[----:B------:R3:W-:Y:S01]  /*7290*/  UTCATOMSWS.AND URZ, UR4 ;  /* 0x0000000400ff79e3 */ /* 0x0007e20008000000 */
[----:B0-----:R-:W-:Y:S01]  /*72a0*/  ISETP.EQ.U32.AND P0, PT, R0, UR5, PT ;  /* 0x0000000500007c0c */ /* 0x001fe2000bf02070 */
[----:B-1----:R-:W-:-:S12]  /*72b0*/  IMAD.U32 R0, RZ, RZ, UR7 ;  /* 0x00000007ff007e24 */ /* 0x002fd8000f8e00ff */
[----:B------:R3:W-:Y:S01]  /*72c0*/  @P0 ATOMS.AND RZ, [UR6], R0 ;  /* 0x00000000ffff098c */ /* 0x0007e2000a800006 */
[----:B------:R-:W-:Y:S05]  /*72d0*/  BRA `(.L_x_20) ;  /* 0x0000000000147947 */ /* 0x000fea0003800000 */
.L_x_22:
[----:B------:R-:W-:-:S07]  /*72e0*/  MOV R2, 0x7300 ;  /* 0x0000730000027802 */ /* 0x000fce0000000f00 */
[----:B--2---:R-:W-:Y:S05]  /*72f0*/  CALL.REL.NOINC `($__internal_0_$__cuda_sm10x_tcgen05_guardrail_trap_col_being_dealloced_not_returned_by_alloc) ;  /* 0x0000000000447944 */ /* 0x004fea0003c00000 */
[----:B------:R-:W-:Y:S05]  /*7300*/  BRA `(.L_x_20) ;  /* 0x0000000000087947 */ /* 0x000fea0003800000 */
.L_x_21:
[----:B------:R-:W-:-:S07]  /*7310*/  MOV R2, 0x7330 ;  /* 0x0000733000027802 */ /* 0x000fce0000000f00 */
[----:B--2---:R-:W-:Y:S05]  /*7320*/  CALL.REL.NOINC `($__internal_2_$__cuda_sm10x_tcgen05_guardrail_trap_unallocated_columns_being_dealloced) ;  /* 0x0000000000507944 */ /* 0x004fea0003c00000 */
.L_x_20:
[----:B------:R-:W-:Y:S01]  /*7330*/  NOP ;  /* 0x0000000000007918 */ /* 0x000fe20000000000 */
[----:B---3--:R-:W-:Y:S05]  /*7340*/  EXIT ;  /* 0x000000000000794d */ /* 0x008fea0003800000 */
.L_x_8:
[----:B------:R-:W1:Y:S02]  /*7350*/  SYNCS.PHASECHK.TRANS64.TRYWAIT P0, [UR17+0x4000], RZ ;  /* 0x004000ffff0075a7 */ /* 0x000e640008001111 */
[----:B-1----:R-:W-:Y:S05]  /*7360*/  @!P0 BRA `(.L_x_8) ;  /* 0xfffffffc00f88947 */ /* 0x002fea000383ffff */
[----:B------:R-:W-:Y:S05]  /*7370*/  BRA `(.L_x_7) ;  /* 0xffffffa8002c7947 */ /* 0x000fea000383ffff */
.L_x_14:
[----:B------:R-:W1:Y:S02]  /*7380*/  SYNCS.PHASECHK.TRANS64.TRYWAIT P2, [UR17+0xe010], RZ ;  /* 0x00e010ffff0075a7 */ /* 0x000e640008041111 */
[----:B-1----:R-:W-:Y:S05]  /*7390*/  @!P2 BRA `(.L_x_14) ;  /* 0xfffffffc00f8a947 */ /* 0x002fea000383ffff */
[----:B------:R-:W-:Y:S05]  /*73a0*/  BRA `(.L_x_23) ;  /* 0xffffffd400347947 */ /* 0x000fea000383ffff */
.L_x_15:
[----:B------:R-:W0:Y:S02]  /*73b0*/  SYNCS.PHASECHK.TRANS64.TRYWAIT P2, [UR20], R186 ;  /* 0x000000baff0075a7 */ /* 0x000e240008041114 */
[----:B0-----:R-:W-:Y:S05]  /*73c0*/  @!P2 BRA `(.L_x_15) ;  /* 0xfffffffc00f8a947 */ /* 0x001fea000383ffff */
[----:B------:R-:W-:Y:S05]  /*73d0*/  BRA `(.L_x_24) ;  /* 0xffffffe000687947 */ /* 0x000fea000383ffff */
.L_x_19:
[----:B------:R-:W0:Y:S02]  /*73e0*/  SYNCS.PHASECHK.TRANS64.TRYWAIT P0, [UR20], R4 ;  /* 0x00000004ff0075a7 */ /* 0x000e240008001114 */
[----:B0-----:R-:W-:Y:S05]  /*73f0*/  @!P0 BRA `(.L_x_19) ;  /* 0xfffffffc00f88947 */ /* 0x001fea000383ffff */
[----:B------:R-:W-:Y:S05]  /*7400*/  BRA `(.L_x_18) ;  /* 0xffffffec00b87947 */ /* 0x000fea000383ffff */
        .weak           $__internal_0_$__cuda_sm10x_tcgen05_guardrail_trap_col_being_dealloced_not_returned_by_alloc
        .type           $__internal_0_$__cuda_sm10x_tcgen05_guardrail_trap_col_being_dealloced_not_returned_by_alloc,@function
        .size           $__internal_0_$__cuda_sm10x_tcgen05_guardrail_trap_col_being_dealloced_not_returned_by_alloc,($__internal_1_$__cuda_sm10x_tcgen05_guardrail_trap_phase_invalid_during_alloc - $__internal_0_$__cuda_sm10x_tcgen05_guardrail_trap_col_being_dealloced_not_returned_by_alloc)
$__internal_0_$__cuda_sm10x_tcgen05_guardrail_trap_col_being_dealloced_not_returned_by_alloc:
[----:B------:R-:W-:Y:S05]  /*7410*/  BPT.TRAP 0x1 ;  /* 0x000000040000795c */ /* 0x000fea0000300000 */
[----:B------:R-:W-:-:S04]  /*7420*/  MOV R3, 0x0 ;  /* 0x0000000000037802 */ /* 0x000fc80000000f00 */
[----:B------:R-:W-:Y:S05]  /*7430*/  RET.REL.NODEC R2 `(attn_fwd) ;  /* 0xffffff8802f07950 */ /* 0x000fea0003c3ffff */
        .weak           $__internal_1_$__cuda_sm10x_tcgen05_guardrail_trap_phase_invalid_during_alloc
        .type           $__internal_1_$__cuda_sm10x_tcgen05_guardrail_trap_phase_invalid_during_alloc,@function
        .size           $__internal_1_$__cuda_sm10x_tcgen05_guardrail_trap_phase_invalid_during_alloc,($__internal_2_$__cuda_sm10x_tcgen05_guardrail_trap_unallocated_columns_being_dealloced - $__internal_1_$__cuda_sm10x_tcgen05_guardrail_trap_phase_invalid_during_alloc)
$__internal_1_$__cuda_sm10x_tcgen05_guardrail_trap_phase_invalid_during_alloc:
[----:B------:R-:W-:Y:S05]  /*7440*/  BPT.TRAP 0x1 ;  /* 0x000000040000795c */ /* 0x000fea0000300000 */
[----:B------:R-:W-:-:S04]  /*7450*/  IMAD.MOV.U32 R5, RZ, RZ, 0x0 ;  /* 0x00000000ff057424 */ /* 0x000fc800078e00ff */
[----:B------:R-:W-:Y:S05]  /*7460*/  RET.REL.NODEC R4 `(attn_fwd) ;  /* 0xffffff8804e47950 */ /* 0x000fea0003c3ffff */
        .weak           $__internal_2_$__cuda_sm10x_tcgen05_guardrail_trap_unallocated_columns_being_dealloced
        .type           $__internal_2_$__cuda_sm10x_tcgen05_guardrail_trap_unallocated_columns_being_dealloced,@function
        .size           $__internal_2_$__cuda_sm10x_tcgen05_guardrail_trap_unallocated_columns_being_dealloced,(.L_x_28 - $__internal_2_$__cuda_sm10x_tcgen05_guardrail_trap_unallocated_columns_being_dealloced)
$__internal_2_$__cuda_sm10x_tcgen05_guardrail_trap_unallocated_columns_being_dealloced:
[----:B------:R-:W-:Y:S05]  /*7470*/  BPT.TRAP 0x1 ;  /* 0x000000040000795c */ /* 0x000fea0000300000 */
[----:B------:R-:W-:-:S04]  /*7480*/  HFMA2 R3, -RZ, RZ, 0, 0 ;  /* 0x00000000ff037431 */ /* 0x000fc800000001ff */
[----:B------:R-:W-:Y:S05]  /*7490*/  RET.REL.NODEC R2 `(attn_fwd) ;  /* 0xffffff8802d87950 */ /* 0x000fea0003c3ffff */
.L_x_25:
[----:B------:R-:W-:-:S00]  /*74a0*/  BRA `(.L_x_25) ;  /* 0xfffffffc00fc7947 */ /* 0x000fc0000383ffff */
[----:B------:R-:W-:-:S00]  /*74b0*/  NOP ;  /* 0x0000000000007918 */ /* 0x000fc00000000000 */
        /* <DEDUP_REMOVED lines=12> */
.L_x_28:


//--------------------- .nv.global.init           --------------------------
	.section	.nv.global.init,"aw",@progbits
.nv.global.init:
	.type		_$_str,@object
	.size		_$_str,(.L_3 - _$_str)
_$_str:
        /*0000*/ 	.byte	0x5f, 0x5f, 0x43, 0x55, 0x44, 0x41, 0x5f, 0x46, 0x54, 0x5a, 0x00
.L_3:


//--------------------- .nv.shared.attn_fwd       --------------------------
	.section	.nv.shared.attn_fwd,"aw",@nobits
	.sectionflags	@""
	.align	16
	.zero		1024


//--------------------- .nv.shared.reserved.0     --------------------------
	.section	.nv.shared.reserved.0,"aw",@nobits
	.align	8
	.weak		__nv_reservedSMEM_offset_0_alias
	.size		__nv_reservedSMEM_offset_0_alias, 0, 64
	.other		__nv_reservedSMEM_offset_0_alias,@"STO_CUDA_RESERVED_SHARED STV_DEFAULT"
__nv_reservedSMEM_offset_0_alias:
	.zero		0
.nv.shared.reserved.0:
	.zero		64
	.weak		__nv_reservedSMEM_allocation_phase
	.type		__nv_reservedSMEM_allocation_phase,@object
	.size		__nv_reservedSMEM_allocation_phase,(.L_0 - __nv_reservedSMEM_allocation_phase)
__nv_reservedSMEM_allocation_phase:
	.zero		1
.L_0:
	.zero		7
	.weak		__nv_reservedSMEM_devtool_atexit_pc
	.type		__nv_reservedSMEM_devtool_atexit_pc,@object
	.size		__nv_reservedSMEM_devtool_atexit_pc,(__nv_reservedSMEM_allocation_mask - __nv_reservedSMEM_devtool_atexit_pc)
__nv_reservedSMEM_devtool_atexit_pc:
	.zero		8
	.weak		__nv_reservedSMEM_allocation_mask
	.type		__nv_reservedSMEM_allocation_mask,@object
	.size		__nv_reservedSMEM_allocation_mask,(.L_2 - __nv_reservedSMEM_allocation_mask)
__nv_reservedSMEM_allocation_mask:
	.zero		4
.L_2:


//--------------------- .nv.constant0.attn_fwd    --------------------------
	.section	.nv.constant0.attn_fwd,"a",@progbits
	.sectionflags	@""
	.align	4
.nv.constant0.attn_fwd:
	.zero		1032


//--------------------- SYMBOLS --------------------------

	.type		.nv.reservedSmem.offset0,@object
	.size		.nv.reservedSmem.offset0,0x4
	.type		.nv.reservedSmem.cap,@object
	.size		.nv.reservedSmem.cap,0x4
